	.target	sm_100a

	.elftype	@"ET_EXEC"


//--------------------- .note.nv.tkinfo           --------------------------
	.section	.note.nv.tkinfo,"",@"SHT_NOTE"
	.sectionflags	@"SHF_NOTE_NV_TKINFO"
	.tkinfo
        /*0018*/ 	.word	0x00000002
        /*0030*/ 	.string	""
        /*0030*/ 	.string	"ptxas"
        /*0030*/ 	.string	"Cuda compilation tools, release 13.0, V13.0.88"
        /*0030*/ 	.string	"Build cuda_13.0.r13.0/compiler.36424714_0"
        /*0030*/ 	.string	"-arch sm_100a -m 64 "



//--------------------- .note.nv.cuinfo           --------------------------
	.section	.note.nv.cuinfo,"",@"SHT_NOTE"
	.sectionflags	@"SHF_NOTE_NV_CUINFO"
        /*0018*/ 	.short	0x0002
        /*001a*/ 	.short	0x0064
        /*001c*/ 	.short	0x0082
	.zero		2


//--------------------- .nv.info                  --------------------------
	.section	.nv.info,"",@"SHT_CUDA_INFO"
	.align	4


	//----- nvinfo : EIATTR_REGCOUNT
	.align		4
        /*0000*/ 	.byte	0x04, 0x2f
        /*0002*/ 	.short	(.L_19 - .L_18)
	.align		4
.L_18:
        /*0004*/ 	.word	index@(_ZN7cutlass13device_kernelINS_4gemm6kernel13GemmUniversalIN4cute5tupleIJiiiiEEENS1_10collective13CollectiveMmaINS1_35MainloopSm100TmaUmmaWarpSpecializedILi21ELi2ELi4ENS5_IJNS4_1CILi1EEESB_SB_EEEEENS5_IJNSA_ILi64EEENSA_ILi96EEESE_EEENS_12float_e4m3_tENS5_IJlSB_lEEESH_SI_NS4_8TiledMMAINS4_8MMA_AtomIJNS4_10MMA_TraitsINS4_19SM100_MMA_F8F6F4_SSEJSH_SH_fSE_SF_NS4_17integral_constantINS4_4UMMA5MajorELSP_0EEESQ_NSN_INSO_7ScaleInELSR_0EEESS_EEEEEENS4_6LayoutISC_NS5_IJNSA_ILi0EEESW_SW_EEEEENS5_IJNS4_10UnderscoreESZ_SZ_EEEEENS4_13SM90_TMA_LOADENS4_14ComposedLayoutINS4_7SwizzleILi2ELi4ELi3EEENS4_18smem_ptr_flag_bitsILi8EEENSV_INS5_IJNSA_ILi8EEESE_EEENS5_IJSE_SB_EEEEEEEvNS4_8identityES12_S1C_vS1D_EENS_8epilogue10collective18CollectiveEpilogueINS1F_23Sm100TmaWarpSpecializedILi1ELi1ELi48ELb0ELb0EEEJSG_NS5_IJNSV_ISE_SB_EENSV_ISF_SB_EEEEESH_SI_SH_SI_NS1F_6fusion15FusionCallbacksIS1J_NS1N_17LinearCombinationISH_fSH_fLNS_15FloatRoundStyleE2EEESG_S1M_JEEENS4_5SM1004TMEM4LOAD26SM100_TMEM_LOAD_16dp32b16xES12_NS13_INS14_ILi1ELi4ELi3EEES17_NSV_INS5_IJS18_NSA_ILi32EEEEEENS5_IJS1Y_SB_EEEEEEENS4_39AutoVectorizingCopyWithAssumedAlignmentILi128EEENS4_14SM90_TMA_STOREES22_S24_S24_EEEvvEEEEvNT_6ParamsE)
        /*0008*/ 	.word	0x000000a2


	//----- nvinfo : EIATTR_FRAME_SIZE
	.align		4
.L_19:
        /*000c*/ 	.byte	0x04, 0x11
        /*000e*/ 	.short	(.L_21 - .L_20)
	.align		4
.L_20:
        /*0010*/ 	.word	index@($__internal_2_$__cuda_sm10x_tcgen05_guardrail_trap_unallocated_columns_being_dealloced)
        /*0014*/ 	.word	0x00000000


	//----- nvinfo : EIATTR_FRAME_SIZE
	.align		4
.L_21:
        /*0018*/ 	.byte	0x04, 0x11
        /*001a*/ 	.short	(.L_23 - .L_22)
	.align		4
.L_22:
        /*001c*/ 	.word	index@($__internal_1_$__cuda_sm10x_tcgen05_guardrail_trap_phase_invalid_during_alloc)
        /*0020*/ 	.word	0x00000000


	//----- nvinfo : EIATTR_FRAME_SIZE
	.align		4
.L_23:
        /*0024*/ 	.byte	0x04, 0x11
        /*0026*/ 	.short	(.L_25 - .L_24)
	.align		4
.L_24:
        /*0028*/ 	.word	index@($__internal_0_$__cuda_sm10x_tcgen05_guardrail_trap_col_being_dealloced_not_returned_by_alloc)
        /*002c*/ 	.word	0x00000000


	//----- nvinfo : EIATTR_FRAME_SIZE
	.align		4
.L_25:
        /*0030*/ 	.byte	0x04, 0x11
        /*0032*/ 	.short	(.L_27 - .L_26)
	.align		4
.L_26:
        /*0034*/ 	.word	index@(_ZN7cutlass13device_kernelINS_4gemm6kernel13GemmUniversalIN4cute5tupleIJiiiiEEENS1_10collective13CollectiveMmaINS1_35MainloopSm100TmaUmmaWarpSpecializedILi21ELi2ELi4ENS5_IJNS4_1CILi1EEESB_SB_EEEEENS5_IJNSA_ILi64EEENSA_ILi96EEESE_EEENS_12float_e4m3_tENS5_IJlSB_lEEESH_SI_NS4_8TiledMMAINS4_8MMA_AtomIJNS4_10MMA_TraitsINS4_19SM100_MMA_F8F6F4_SSEJSH_SH_fSE_SF_NS4_17integral_constantINS4_4UMMA5MajorELSP_0EEESQ_NSN_INSO_7ScaleInELSR_0EEESS_EEEEEENS4_6LayoutISC_NS5_IJNSA_ILi0EEESW_SW_EEEEENS5_IJNS4_10UnderscoreESZ_SZ_EEEEENS4_13SM90_TMA_LOADENS4_14ComposedLayoutINS4_7SwizzleILi2ELi4ELi3EEENS4_18smem_ptr_flag_bitsILi8EEENSV_INS5_IJNSA_ILi8EEESE_EEENS5_IJSE_SB_EEEEEEEvNS4_8identityES12_S1C_vS1D_EENS_8epilogue10collective18CollectiveEpilogueINS1F_23Sm100TmaWarpSpecializedILi1ELi1ELi48ELb0ELb0EEEJSG_NS5_IJNSV_ISE_SB_EENSV_ISF_SB_EEEEESH_SI_SH_SI_NS1F_6fusion15FusionCallbacksIS1J_NS1N_17LinearCombinationISH_fSH_fLNS_15FloatRoundStyleE2EEESG_S1M_JEEENS4_5SM1004TMEM4LOAD26SM100_TMEM_LOAD_16dp32b16xES12_NS13_INS14_ILi1ELi4ELi3EEES17_NSV_INS5_IJS18_NSA_ILi32EEEEEENS5_IJS1Y_SB_EEEEEEENS4_39AutoVectorizingCopyWithAssumedAlignmentILi128EEENS4_14SM90_TMA_STOREES22_S24_S24_EEEvvEEEEvNT_6ParamsE)
        /*0038*/ 	.word	0x00000000


	//----- nvinfo : EIATTR_MIN_STACK_SIZE
	.align		4
.L_27:
        /*003c*/ 	.byte	0x04, 0x12
        /*003e*/ 	.short	(.L_29 - .L_28)
	.align		4
.L_28:
        /*0040*/ 	.word	index@(_ZN7cutlass13device_kernelINS_4gemm6kernel13GemmUniversalIN4cute5tupleIJiiiiEEENS1_10collective13CollectiveMmaINS1_35MainloopSm100TmaUmmaWarpSpecializedILi21ELi2ELi4ENS5_IJNS4_1CILi1EEESB_SB_EEEEENS5_IJNSA_ILi64EEENSA_ILi96EEESE_EEENS_12float_e4m3_tENS5_IJlSB_lEEESH_SI_NS4_8TiledMMAINS4_8MMA_AtomIJNS4_10MMA_TraitsINS4_19SM100_MMA_F8F6F4_SSEJSH_SH_fSE_SF_NS4_17integral_constantINS4_4UMMA5MajorELSP_0EEESQ_NSN_INSO_7ScaleInELSR_0EEESS_EEEEEENS4_6LayoutISC_NS5_IJNSA_ILi0EEESW_SW_EEEEENS5_IJNS4_10UnderscoreESZ_SZ_EEEEENS4_13SM90_TMA_LOADENS4_14ComposedLayoutINS4_7SwizzleILi2ELi4ELi3EEENS4_18smem_ptr_flag_bitsILi8EEENSV_INS5_IJNSA_ILi8EEESE_EEENS5_IJSE_SB_EEEEEEEvNS4_8identityES12_S1C_vS1D_EENS_8epilogue10collective18CollectiveEpilogueINS1F_23Sm100TmaWarpSpecializedILi1ELi1ELi48ELb0ELb0EEEJSG_NS5_IJNSV_ISE_SB_EENSV_ISF_SB_EEEEESH_SI_SH_SI_NS1F_6fusion15FusionCallbacksIS1J_NS1N_17LinearCombinationISH_fSH_fLNS_15FloatRoundStyleE2EEESG_S1M_JEEENS4_5SM1004TMEM4LOAD26SM100_TMEM_LOAD_16dp32b16xES12_NS13_INS14_ILi1ELi4ELi3EEES17_NSV_INS5_IJS18_NSA_ILi32EEEEEENS5_IJS1Y_SB_EEEEEEENS4_39AutoVectorizingCopyWithAssumedAlignmentILi128EEENS4_14SM90_TMA_STOREES22_S24_S24_EEEvvEEEEvNT_6ParamsE)
        /*0044*/ 	.word	0x00000000
.L_29:


//--------------------- .nv.compat                --------------------------
	.section	.nv.compat,"",@"SHT_CUDA_COMPAT_INFO"
	.align	4
        /*0000*/ 	.byte	0x02, 0x09, 0x01, 0x00, 0x02, 0x02, 0x02, 0x00, 0x02, 0x05, 0x05, 0x00, 0x03, 0x07, 0x01, 0x01
        /*0010*/ 	.byte	0x02, 0x03, 0x01, 0x00, 0x02, 0x06, 0x01, 0x00, 0x04, 0x0b, 0x08, 0x00, 0x09, 0x00, 0x00, 0x00
        /*0020*/ 	.byte	0x00, 0x00, 0x00, 0x00


//--------------------- .nv.info._ZN7cutlass13device_kernelINS_4gemm6kernel13GemmUniversalIN4cute5tupleIJiiiiEEENS1_10collective13CollectiveMmaINS1_35MainloopSm100TmaUmmaWarpSpecializedILi21ELi2ELi4ENS5_IJNS4_1CILi1EEESB_SB_EEEEENS5_IJNSA_ILi64EEENSA_ILi96EEESE_EEENS_12float_e4m3_tENS5_IJlSB_lEEESH_SI_NS4_8TiledMMAINS4_8MMA_AtomIJNS4_10MMA_TraitsINS4_19SM100_MMA_F8F6F4_SSEJSH_SH_fSE_SF_NS4_17integral_constantINS4_4UMMA5MajorELSP_0EEESQ_NSN_INSO_7ScaleInELSR_0EEESS_EEEEEENS4_6LayoutISC_NS5_IJNSA_ILi0EEESW_SW_EEEEENS5_IJNS4_10UnderscoreESZ_SZ_EEEEENS4_13SM90_TMA_LOADENS4_14ComposedLayoutINS4_7SwizzleILi2ELi4ELi3EEENS4_18smem_ptr_flag_bitsILi8EEENSV_INS5_IJNSA_ILi8EEESE_EEENS5_IJSE_SB_EEEEEEEvNS4_8identityES12_S1C_vS1D_EENS_8epilogue10collective18CollectiveEpilogueINS1F_23Sm100TmaWarpSpecializedILi1ELi1ELi48ELb0ELb0EEEJSG_NS5_IJNSV_ISE_SB_EENSV_ISF_SB_EEEEESH_SI_SH_SI_NS1F_6fusion15FusionCallbacksIS1J_NS1N_17LinearCombinationISH_fSH_fLNS_15FloatRoundStyleE2EEESG_S1M_JEEENS4_5SM1004TMEM4LOAD26SM100_TMEM_LOAD_16dp32b16xES12_NS13_INS14_ILi1ELi4ELi3EEES17_NSV_INS5_IJS18_NSA_ILi32EEEEEENS5_IJS1Y_SB_EEEEEEENS4_39AutoVectorizingCopyWithAssumedAlignmentILi128EEENS4_14SM90_TMA_STOREES22_S24_S24_EEEvvEEEEvNT_6ParamsE --------------------------
	.section	.nv.info._ZN7cutlass13device_kernelINS_4gemm6kernel13GemmUniversalIN4cute5tupleIJiiiiEEENS1_10collective13CollectiveMmaINS1_35MainloopSm100TmaUmmaWarpSpecializedILi21ELi2ELi4ENS5_IJNS4_1CILi1EEESB_SB_EEEEENS5_IJNSA_ILi64EEENSA_ILi96EEESE_EEENS_12float_e4m3_tENS5_IJlSB_lEEESH_SI_NS4_8TiledMMAINS4_8MMA_AtomIJNS4_10MMA_TraitsINS4_19SM100_MMA_F8F6F4_SSEJSH_SH_fSE_SF_NS4_17integral_constantINS4_4UMMA5MajorELSP_0EEESQ_NSN_INSO_7ScaleInELSR_0EEESS_EEEEEENS4_6LayoutISC_NS5_IJNSA_ILi0EEESW_SW_EEEEENS5_IJNS4_10UnderscoreESZ_SZ_EEEEENS4_13SM90_TMA_LOADENS4_14ComposedLayoutINS4_7SwizzleILi2ELi4ELi3EEENS4_18smem_ptr_flag_bitsILi8EEENSV_INS5_IJNSA_ILi8EEESE_EEENS5_IJSE_SB_EEEEEEEvNS4_8identityES12_S1C_vS1D_EENS_8epilogue10collective18CollectiveEpilogueINS1F_23Sm100TmaWarpSpecializedILi1ELi1ELi48ELb0ELb0EEEJSG_NS5_IJNSV_ISE_SB_EENSV_ISF_SB_EEEEESH_SI_SH_SI_NS1F_6fusion15FusionCallbacksIS1J_NS1N_17LinearCombinationISH_fSH_fLNS_15FloatRoundStyleE2EEESG_S1M_JEEENS4_5SM1004TMEM4LOAD26SM100_TMEM_LOAD_16dp32b16xES12_NS13_INS14_ILi1ELi4ELi3EEES17_NSV_INS5_IJS18_NSA_ILi32EEEEEENS5_IJS1Y_SB_EEEEEEENS4_39AutoVectorizingCopyWithAssumedAlignmentILi128EEENS4_14SM90_TMA_STOREES22_S24_S24_EEEvvEEEEvNT_6ParamsE,"",@"SHT_CUDA_INFO"
	.sectionflags	@""
	.align	4


	//----- nvinfo : EIATTR_CUDA_API_VERSION
	.align		4
        /*0000*/ 	.byte	0x04, 0x37
        /*0002*/ 	.short	(.L_31 - .L_30)
.L_30:
        /*0004*/ 	.word	0x00000082


	//----- nvinfo : EIATTR_KPARAM_INFO
	.align		4
.L_31:
        /*0008*/ 	.byte	0x04, 0x17
        /*000a*/ 	.short	(.L_33 - .L_32)
.L_32:
        /*000c*/ 	.word	0x00000000
        /*0010*/ 	.short	0x0000
        /*0012*/ 	.short	0x0000
        /*0014*/ 	.byte	0x00, 0xf0, 0x01, 0x20


	//----- nvinfo : EIATTR_AT_ENTRY_FRAGMENTS
	.align		4
.L_33:
        /*0018*/ 	.byte	0x04, 0x4f
        /*001a*/ 	.short	(.L_35 - .L_34)


	//   ....[0]....
.L_34:
        /*001c*/ 	.word	0x00000006


	//----- nvinfo : EIATTR_RESERVED_SMEM_USED
	.align		4
.L_35:
        /*0020*/ 	.byte	0x01, 0x41
	.zero		2


	//----- nvinfo : EIATTR_SPARSE_MMA_MASK
	.align		4
        /*0024*/ 	.byte	0x03, 0x50
        /*0026*/ 	.short	0x0000


	//----- nvinfo : EIATTR_TCGEN05_1CTA_USED
	.align		4
        /*0028*/ 	.byte	0x01, 0x51
	.zero		2


	//----- nvinfo : EIATTR_MAXREG_COUNT
	.align		4
        /*002c*/ 	.byte	0x03, 0x1b
        /*002e*/ 	.short	0x00ff


	//----- nvinfo : EIATTR_NUM_BARRIERS
	.align		4
        /*0030*/ 	.byte	0x02, 0x4c
        /*0032*/ 	.byte	0x07
	.zero		1


	//----- nvinfo : EIATTR_EXTERNS
	.align		4
        /*0034*/ 	.byte	0x04, 0x0f
        /*0036*/ 	.short	(.L_37 - .L_36)


	//   ....[0]....
	.align		4
.L_36:
        /*0038*/ 	.word	index@(__assertfail)


	//----- nvinfo : EIATTR_MERCURY_ISA_VERSION
	.align		4
.L_37:
        /*003c*/ 	.byte	0x03, 0x5f
        /*003e*/ 	.short	0x0101


	//----- nvinfo : EIATTR_INT_WARP_WIDE_INSTR_OFFSETS
	.align		4
        /*0040*/ 	.byte	0x04, 0x31
        /*0042*/ 	.short	(.L_39 - .L_38)


	//   ....[0]....
.L_38:
        /*0044*/ 	.word	0x00001fd0


	//   ....[1]....
        /*0048*/ 	.word	0x00004320


	//   ....[2]....
        /*004c*/ 	.word	0x00004340


	//   ....[3]....
        /*0050*/ 	.word	0x00004370


	//   ....[4]....
        /*0054*/ 	.word	0x00004da0


	//   ....[5]....
        /*0058*/ 	.word	0x00004e30


	//   ....[6]....
        /*005c*/ 	.word	0x00004e60


	//   ....[7]....
        /*0060*/ 	.word	0x00004f30


	//----- nvinfo : EIATTR_COOP_GROUP_MASK_REGIDS
	.align		4
.L_39:
        /*0064*/ 	.byte	0x04, 0x29
        /*0066*/ 	.short	(.L_41 - .L_40)


	//   ....[0]....
.L_40:
        /*0068*/ 	.word	0xffffffff


	//   ....[1]....
        /*006c*/ 	.word	0xffffffff


	//   ....[2]....
        /*0070*/ 	.word	0xffffffff


	//   ....[3]....
        /*0074*/ 	.word	0xffffffff


	//   ....[4]....
        /*0078*/ 	.word	0xffffffff


	//   ....[5]....
        /*007c*/ 	.word	0xffffffff


	//   ....[6]....
        /*0080*/ 	.word	0xffffffff


	//   ....[7]....
        /*0084*/ 	.word	0xffffffff


	//   ....[8]....
        /*0088*/ 	.word	0xffffffff


	//   ....[9]....
        /*008c*/ 	.word	0xffffffff


	//   ....[10]....
        /*0090*/ 	.word	0xffffffff


	//   ....[11]....
        /*0094*/ 	.word	0xffffffff


	//   ....[12]....
        /*0098*/ 	.word	0xffffffff


	//----- nvinfo : EIATTR_COOP_GROUP_INSTR_OFFSETS
	.align		4
.L_41:
        /*009c*/ 	.byte	0x04, 0x28
        /*009e*/ 	.short	(.L_43 - .L_42)


	//   ....[0]....
.L_42:
        /*00a0*/ 	.word	0x00000090


	//   ....[1]....
        /*00a4*/ 	.word	0x000004d0


	//   ....[2]....
        /*00a8*/ 	.word	0x00000890


	//   ....[3]....
        /*00ac*/ 	.word	0x000009d0


	//   ....[4]....
        /*00b0*/ 	.word	0x00000ad0


	//   ....[5]....
        /*00b4*/ 	.word	0x00000c40


	//   ....[6]....
        /*00b8*/ 	.word	0x00000de0


	//   ....[7]....
        /*00bc*/ 	.word	0x00001eb0


	//   ....[8]....
        /*00c0*/ 	.word	0x00003620


	//   ....[9]....
        /*00c4*/ 	.word	0x00003830


	//   ....[10]....
        /*00c8*/ 	.word	0x00003860


	//   ....[11]....
        /*00cc*/ 	.word	0x00004200


	//   ....[12]....
        /*00d0*/ 	.word	0x00004430


	//----- nvinfo : EIATTR_VRC_CTA_INIT_COUNT
	.align		4
.L_43:
        /*00d4*/ 	.byte	0x02, 0x4a
        /*00d6*/ 	.byte	0x80
	.zero		1


	//----- nvinfo : EIATTR_SYSCALL_OFFSETS
	.align		4
        /*00d8*/ 	.byte	0x04, 0x46
        /*00da*/ 	.short	(.L_45 - .L_44)


	//   ....[0]....
.L_44:
        /*00dc*/ 	.word	0x00005910


	//   ....[1]....
        /*00e0*/ 	.word	0x00005a50


	//   ....[2]....
        /*00e4*/ 	.word	0x00006200


	//   ....[3]....
        /*00e8*/ 	.word	0x00006380


	//   ....[4]....
        /*00ec*/ 	.word	0x00006500


	//----- nvinfo : EIATTR_MBARRIER_INSTR_OFFSETS
	.align		4
.L_45:
        /*00f0*/ 	.byte	0x04, 0x39
        /*00f2*/ 	.short	(.L_47 - .L_46)


	//   ....[0]....
.L_46:
        /*00f4*/ 	.word	0x000005d0
        /*00f8*/ 	.word	0x000000ff
        /*00fc*/ 	.word	0x00000000
        /*0100*/ 	.short	0x0100
        /*0102*/ 	.byte	0x05
	.zero		1


	//   ....[1]....
        /*0104*/ 	.word	0x000005e0
        /*0108*/ 	.word	0x000000ff
        /*010c*/ 	.word	0x000000a8
        /*0110*/ 	.short	0x0100
        /*0112*/ 	.byte	0x05
	.zero		1


	//   ....[2]....
        /*0114*/ 	.word	0x000005f0
        /*0118*/ 	.word	0x000000ff
        /*011c*/ 	.word	0x00000008
        /*0120*/ 	.short	0x0100
        /*0122*/ 	.byte	0x05
	.zero		1


	//   ....[3]....
        /*0124*/ 	.word	0x00000600
        /*0128*/ 	.word	0x000000ff
        /*012c*/ 	.word	0x000000b0
        /*0130*/ 	.short	0x0100
        /*0132*/ 	.byte	0x05
	.zero		1


	//   ....[4]....
        /*0134*/ 	.word	0x00000610
        /*0138*/ 	.word	0x000000ff
        /*013c*/ 	.word	0x00000010
        /*0140*/ 	.short	0x0100
        /*0142*/ 	.byte	0x05
	.zero		1


	//   ....[5]....
        /*0144*/ 	.word	0x00000620
        /*0148*/ 	.word	0x000000ff
        /*014c*/ 	.word	0x000000b8
        /*0150*/ 	.short	0x0100
        /*0152*/ 	.byte	0x05
	.zero		1


	//   ....[6]....
        /*0154*/ 	.word	0x00000630
        /*0158*/ 	.word	0x000000ff
        /*015c*/ 	.word	0x00000018
        /*0160*/ 	.short	0x0100
        /*0162*/ 	.byte	0x05
	.zero		1


	//   ....[7]....
        /*0164*/ 	.word	0x00000640
        /*0168*/ 	.word	0x000000ff
        /*016c*/ 	.word	0x000000c0
        /*0170*/ 	.short	0x0100
        /*0172*/ 	.byte	0x05
	.zero		1


	//   ....[8]....
        /*0174*/ 	.word	0x00000650
        /*0178*/ 	.word	0x000000ff
        /*017c*/ 	.word	0x00000020
        /*0180*/ 	.short	0x0100
        /*0182*/ 	.byte	0x05
	.zero		1


	//   ....[9]....
        /*0184*/ 	.word	0x00000660
        /*0188*/ 	.word	0x000000ff
        /*018c*/ 	.word	0x000000c8
        /*0190*/ 	.short	0x0100
        /*0192*/ 	.byte	0x05
	.zero		1


	//   ....[10]....
        /*0194*/ 	.word	0x00000670
        /*0198*/ 	.word	0x000000ff
        /*019c*/ 	.word	0x00000028
        /*01a0*/ 	.short	0x0100
        /*01a2*/ 	.byte	0x05
	.zero		1


	//   ....[11]....
        /*01a4*/ 	.word	0x00000680
        /*01a8*/ 	.word	0x000000ff
        /*01ac*/ 	.word	0x000000d0
        /*01b0*/ 	.short	0x0100
        /*01b2*/ 	.byte	0x05
	.zero		1


	//   ....[12]....
        /*01b4*/ 	.word	0x00000690
        /*01b8*/ 	.word	0x000000ff
        /*01bc*/ 	.word	0x00000030
        /*01c0*/ 	.short	0x0100
        /*01c2*/ 	.byte	0x05
	.zero		1


	//   ....[13]....
        /*01c4*/ 	.word	0x000006a0
        /*01c8*/ 	.word	0x000000ff
        /*01cc*/ 	.word	0x000000d8
        /*01d0*/ 	.short	0x0100
        /*01d2*/ 	.byte	0x05
	.zero		1


	//   ....[14]....
        /*01d4*/ 	.word	0x000006b0
        /*01d8*/ 	.word	0x000000ff
        /*01dc*/ 	.word	0x00000038
        /*01e0*/ 	.short	0x0100
        /*01e2*/ 	.byte	0x05
	.zero		1


	//   ....[15]....
        /*01e4*/ 	.word	0x000006c0
        /*01e8*/ 	.word	0x000000ff
        /*01ec*/ 	.word	0x000000e0
        /*01f0*/ 	.short	0x0100
        /*01f2*/ 	.byte	0x05
	.zero		1


	//   ....[16]....
        /*01f4*/ 	.word	0x000006d0
        /*01f8*/ 	.word	0x000000ff
        /*01fc*/ 	.word	0x00000040
        /*0200*/ 	.short	0x0100
        /*0202*/ 	.byte	0x05
	.zero		1


	//   ....[17]....
        /*0204*/ 	.word	0x000006e0
        /*0208*/ 	.word	0x000000ff
        /*020c*/ 	.word	0x000000e8
        /*0210*/ 	.short	0x0100
        /*0212*/ 	.byte	0x05
	.zero		1


	//   ....[18]....
        /*0214*/ 	.word	0x000006f0
        /*0218*/ 	.word	0x000000ff
        /*021c*/ 	.word	0x00000048
        /*0220*/ 	.short	0x0100
        /*0222*/ 	.byte	0x05
	.zero		1


	//   ....[19]....
        /*0224*/ 	.word	0x00000700
        /*0228*/ 	.word	0x000000ff
        /*022c*/ 	.word	0x000000f0
        /*0230*/ 	.short	0x0100
        /*0232*/ 	.byte	0x05
	.zero		1


	//   ....[20]....
        /*0234*/ 	.word	0x00000710
        /*0238*/ 	.word	0x000000ff
        /*023c*/ 	.word	0x00000050
        /*0240*/ 	.short	0x0100
        /*0242*/ 	.byte	0x05
	.zero		1


	//   ....[21]....
        /*0244*/ 	.word	0x00000720
        /*0248*/ 	.word	0x000000ff
        /*024c*/ 	.word	0x000000f8
        /*0250*/ 	.short	0x0100
        /*0252*/ 	.byte	0x05
	.zero		1


	//   ....[22]....
        /*0254*/ 	.word	0x00000730
        /*0258*/ 	.word	0x000000ff
        /*025c*/ 	.word	0x00000058
        /*0260*/ 	.short	0x0100
        /*0262*/ 	.byte	0x05
	.zero		1


	//   ....[23]....
        /*0264*/ 	.word	0x00000740
        /*0268*/ 	.word	0x000000ff
        /*026c*/ 	.word	0x00000100
        /*0270*/ 	.short	0x0100
        /*0272*/ 	.byte	0x05
	.zero		1


	//   ....[24]....
        /*0274*/ 	.word	0x00000750
        /*0278*/ 	.word	0x000000ff
        /*027c*/ 	.word	0x00000060
        /*0280*/ 	.short	0x0100
        /*0282*/ 	.byte	0x05
	.zero		1


	//   ....[25]....
        /*0284*/ 	.word	0x00000760
        /*0288*/ 	.word	0x000000ff
        /*028c*/ 	.word	0x00000108
        /*0290*/ 	.short	0x0100
        /*0292*/ 	.byte	0x05
	.zero		1


	//   ....[26]....
        /*0294*/ 	.word	0x00000770
        /*0298*/ 	.word	0x000000ff
        /*029c*/ 	.word	0x00000068
        /*02a0*/ 	.short	0x0100
        /*02a2*/ 	.byte	0x05
	.zero		1


	//   ....[27]....
        /*02a4*/ 	.word	0x00000780
        /*02a8*/ 	.word	0x000000ff
        /*02ac*/ 	.word	0x00000110
        /*02b0*/ 	.short	0x0100
        /*02b2*/ 	.byte	0x05
	.zero		1


	//   ....[28]....
        /*02b4*/ 	.word	0x00000790
        /*02b8*/ 	.word	0x000000ff
        /*02bc*/ 	.word	0x00000070
        /*02c0*/ 	.short	0x0100
        /*02c2*/ 	.byte	0x05
	.zero		1


	//   ....[29]....
        /*02c4*/ 	.word	0x000007a0
        /*02c8*/ 	.word	0x000000ff
        /*02cc*/ 	.word	0x00000118
        /*02d0*/ 	.short	0x0100
        /*02d2*/ 	.byte	0x05
	.zero		1


	//   ....[30]....
        /*02d4*/ 	.word	0x000007b0
        /*02d8*/ 	.word	0x000000ff
        /*02dc*/ 	.word	0x00000078
        /*02e0*/ 	.short	0x0100
        /*02e2*/ 	.byte	0x05
	.zero		1


	//   ....[31]....
        /*02e4*/ 	.word	0x000007c0
        /*02e8*/ 	.word	0x000000ff
        /*02ec*/ 	.word	0x00000120
        /*02f0*/ 	.short	0x0100
        /*02f2*/ 	.byte	0x05
	.zero		1


	//   ....[32]....
        /*02f4*/ 	.word	0x000007d0
        /*02f8*/ 	.word	0x000000ff
        /*02fc*/ 	.word	0x00000080
        /*0300*/ 	.short	0x0100
        /*0302*/ 	.byte	0x05
	.zero		1


	//   ....[33]....
        /*0304*/ 	.word	0x000007e0
        /*0308*/ 	.word	0x000000ff
        /*030c*/ 	.word	0x00000128
        /*0310*/ 	.short	0x0100
        /*0312*/ 	.byte	0x05
	.zero		1


	//   ....[34]....
        /*0314*/ 	.word	0x000007f0
        /*0318*/ 	.word	0x000000ff
        /*031c*/ 	.word	0x00000088
        /*0320*/ 	.short	0x0100
        /*0322*/ 	.byte	0x05
	.zero		1


	//   ....[35]....
        /*0324*/ 	.word	0x00000800
        /*0328*/ 	.word	0x000000ff
        /*032c*/ 	.word	0x00000130
        /*0330*/ 	.short	0x0100
        /*0332*/ 	.byte	0x05
	.zero		1


	//   ....[36]....
        /*0334*/ 	.word	0x00000810
        /*0338*/ 	.word	0x000000ff
        /*033c*/ 	.word	0x00000090
        /*0340*/ 	.short	0x0100
        /*0342*/ 	.byte	0x05
	.zero		1


	//   ....[37]....
        /*0344*/ 	.word	0x00000820
        /*0348*/ 	.word	0x000000ff
        /*034c*/ 	.word	0x00000138
        /*0350*/ 	.short	0x0100
        /*0352*/ 	.byte	0x05
	.zero		1


	//   ....[38]....
        /*0354*/ 	.word	0x00000830
        /*0358*/ 	.word	0x000000ff
        /*035c*/ 	.word	0x00000098
        /*0360*/ 	.short	0x0100
        /*0362*/ 	.byte	0x05
	.zero		1


	//   ....[39]....
        /*0364*/ 	.word	0x00000840
        /*0368*/ 	.word	0x000000ff
        /*036c*/ 	.word	0x00000140
        /*0370*/ 	.short	0x0100
        /*0372*/ 	.byte	0x05
	.zero		1


	//   ....[40]....
        /*0374*/ 	.word	0x00000850
        /*0378*/ 	.word	0x000000ff
        /*037c*/ 	.word	0x000000a0
        /*0380*/ 	.short	0x0100
        /*0382*/ 	.byte	0x05
	.zero		1


	//   ....[41]....
        /*0384*/ 	.word	0x00000860
        /*0388*/ 	.word	0x000000ff
        /*038c*/ 	.word	0x00000148
        /*0390*/ 	.short	0x0100
        /*0392*/ 	.byte	0x05
	.zero		1


	//   ....[42]....
        /*0394*/ 	.word	0x000009a0
        /*0398*/ 	.word	0x000000ff
        /*039c*/ 	.word	0x00000150
        /*03a0*/ 	.short	0x0100
        /*03a2*/ 	.byte	0x07
	.zero		1


	//   ....[43]....
        /*03a4*/ 	.word	0x000009b0
        /*03a8*/ 	.word	0x000000ff
        /*03ac*/ 	.word	0x00000158
        /*03b0*/ 	.short	0x0100
        /*03b2*/ 	.byte	0x07
	.zero		1


	//   ....[44]....
        /*03b4*/ 	.word	0x00000aa0
        /*03b8*/ 	.word	0x000000ff
        /*03bc*/ 	.word	0x00000160
        /*03c0*/ 	.short	0x0100
        /*03c2*/ 	.byte	0x05
	.zero		1


	//   ....[45]....
        /*03c4*/ 	.word	0x00000ab0
        /*03c8*/ 	.word	0x000000ff
        /*03cc*/ 	.word	0x00000168
        /*03d0*/ 	.short	0x0100
        /*03d2*/ 	.byte	0x05
	.zero		1


	//   ....[46]....
        /*03d4*/ 	.word	0x00000bf0
        /*03d8*/ 	.word	0x000000ff
        /*03dc*/ 	.word	0x00000170
        /*03e0*/ 	.short	0x0100
        /*03e2*/ 	.byte	0x05
	.zero		1


	//   ....[47]....
        /*03e4*/ 	.word	0x00000c00
        /*03e8*/ 	.word	0x000000ff
        /*03ec*/ 	.word	0x00000180
        /*03f0*/ 	.short	0x0100
        /*03f2*/ 	.byte	0x05
	.zero		1


	//   ....[48]....
        /*03f4*/ 	.word	0x00000c10
        /*03f8*/ 	.word	0x000000ff
        /*03fc*/ 	.word	0x00000178
        /*0400*/ 	.short	0x0100
        /*0402*/ 	.byte	0x05
	.zero		1


	//   ....[49]....
        /*0404*/ 	.word	0x00000c20
        /*0408*/ 	.word	0x000000ff
        /*040c*/ 	.word	0x00000188
        /*0410*/ 	.short	0x0100
        /*0412*/ 	.byte	0x05
	.zero		1


	//   ....[50]....
        /*0414*/ 	.word	0x00000d50
        /*0418*/ 	.word	0x000000ff
        /*041c*/ 	.word	0x00000190
        /*0420*/ 	.short	0x0100
        /*0422*/ 	.byte	0x07
	.zero		1


	//   ....[51]....
        /*0424*/ 	.word	0x00000d60
        /*0428*/ 	.word	0x000000ff
        /*042c*/ 	.word	0x000001b0
        /*0430*/ 	.short	0x0100
        /*0432*/ 	.byte	0x07
	.zero		1


	//   ....[52]....
        /*0434*/ 	.word	0x00000d70
        /*0438*/ 	.word	0x000000ff
        /*043c*/ 	.word	0x00000198
        /*0440*/ 	.short	0x0100
        /*0442*/ 	.byte	0x07
	.zero		1


	//   ....[53]....
        /*0444*/ 	.word	0x00000d80
        /*0448*/ 	.word	0x000000ff
        /*044c*/ 	.word	0x000001b8
        /*0450*/ 	.short	0x0100
        /*0452*/ 	.byte	0x07
	.zero		1


	//   ....[54]....
        /*0454*/ 	.word	0x00000d90
        /*0458*/ 	.word	0x000000ff
        /*045c*/ 	.word	0x000001a0
        /*0460*/ 	.short	0x0100
        /*0462*/ 	.byte	0x07
	.zero		1


	//   ....[55]....
        /*0464*/ 	.word	0x00000da0
        /*0468*/ 	.word	0x000000ff
        /*046c*/ 	.word	0x000001c0
        /*0470*/ 	.short	0x0100
        /*0472*/ 	.byte	0x07
	.zero		1


	//   ....[56]....
        /*0474*/ 	.word	0x00000db0
        /*0478*/ 	.word	0x000000ff
        /*047c*/ 	.word	0x000001a8
        /*0480*/ 	.short	0x0100
        /*0482*/ 	.byte	0x07
	.zero		1


	//   ....[57]....
        /*0484*/ 	.word	0x00000dc0
        /*0488*/ 	.word	0x000000ff
        /*048c*/ 	.word	0x000001c8
        /*0490*/ 	.short	0x0100
        /*0492*/ 	.byte	0x07
	.zero		1


	//   ....[58]....
        /*0494*/ 	.word	0x00000eb0
        /*0498*/ 	.word	0x000000ff
        /*049c*/ 	.word	0x000001d0
        /*04a0*/ 	.short	0x0100
        /*04a2*/ 	.byte	0x05
	.zero		1


	//   ....[59]....
        /*04a4*/ 	.word	0x00000ec0
        /*04a8*/ 	.word	0x000000ff
        /*04ac*/ 	.word	0x000001e0
        /*04b0*/ 	.short	0x0100
        /*04b2*/ 	.byte	0x05
	.zero		1


	//   ....[60]....
        /*04b4*/ 	.word	0x00000ed0
        /*04b8*/ 	.word	0x000000ff
        /*04bc*/ 	.word	0x000001d8
        /*04c0*/ 	.short	0x0100
        /*04c2*/ 	.byte	0x05
	.zero		1


	//   ....[61]....
        /*04c4*/ 	.word	0x00000ee0
        /*04c8*/ 	.word	0x000000ff
        /*04cc*/ 	.word	0x000001e8
        /*04d0*/ 	.short	0x0100
        /*04d2*/ 	.byte	0x05
	.zero		1


	//   ....[62]....
        /*04d4*/ 	.word	0x000017b0
        /*04d8*/ 	.word	0x00000003
        /*04dc*/ 	.word	0x000001e0
        /*04e0*/ 	.short	0x010a
        /*04e2*/ 	.byte	0xff
	.zero		1


	//   ....[63]....
        /*04e4*/ 	.word	0x000017e0
        /*04e8*/ 	.word	0x00000003
        /*04ec*/ 	.word	0x000001d0
        /*04f0*/ 	.short	0x0101
        /*04f2*/ 	.byte	0xff
	.zero		1


	//   ....[64]....
        /*04f4*/ 	.word	0x000018b0
        /*04f8*/ 	.word	0x000000ff
        /*04fc*/ 	.word	0x000000a8
        /*0500*/ 	.short	0x010a
        /*0502*/ 	.byte	0x05
	.zero		1


	//   ....[65]....
        /*0504*/ 	.word	0x00001950
        /*0508*/ 	.word	0x000000ff
        /*050c*/ 	.word	0x000000a8
        /*0510*/ 	.short	0x010a
        /*0512*/ 	.byte	0x21
	.zero		1


	//   ....[66]....
        /*0514*/ 	.word	0x00001aa0
        /*0518*/ 	.word	0x000000ff
        /*051c*/ 	.word	0x000000a8
        /*0520*/ 	.short	0x010a
        /*0522*/ 	.byte	0x08
	.zero		1


	//   ....[67]....
        /*0524*/ 	.word	0x00001bb0
        /*0528*/ 	.word	0x000000ff
        /*052c*/ 	.word	0x00000168
        /*0530*/ 	.short	0x0101
        /*0532*/ 	.byte	0x04
	.zero		1


	//   ....[68]....
        /*0534*/ 	.word	0x00001bd0
        /*0538*/ 	.word	0x000000ff
        /*053c*/ 	.word	0x000000a8
        /*0540*/ 	.short	0x010a
        /*0542*/ 	.byte	0x05
	.zero		1


	//   ....[69]....
        /*0544*/ 	.word	0x00001c50
        /*0548*/ 	.word	0x000000ff
        /*054c*/ 	.word	0x000000a8
        /*0550*/ 	.short	0x010a
        /*0552*/ 	.byte	0x11
	.zero		1


	//   ....[70]....
        /*0554*/ 	.word	0x00001da0
        /*0558*/ 	.word	0x000000ff
        /*055c*/ 	.word	0x000000a8
        /*0560*/ 	.short	0x010a
        /*0562*/ 	.byte	0x08
	.zero		1


	//   ....[71]....
        /*0564*/ 	.word	0x00001ee0
        /*0568*/ 	.word	0x00000002
        /*056c*/ 	.word	0x00000170
        /*0570*/ 	.short	0x010a
        /*0572*/ 	.byte	0xff
	.zero		1


	//   ....[72]....
        /*0574*/ 	.word	0x00001fa0
        /*0578*/ 	.word	0x00000002
        /*057c*/ 	.word	0x00000000
        /*0580*/ 	.short	0x0101
        /*0582*/ 	.byte	0xff
	.zero		1


	//   ....[73]....
        /*0584*/ 	.word	0x00002500
        /*0588*/ 	.word	0x000000ff
        /*058c*/ 	.word	0x00000000
        /*0590*/ 	.short	0x010a
        /*0592*/ 	.byte	0x05
	.zero		1


	//   ....[74]....
        /*0594*/ 	.word	0x00002590
        /*0598*/ 	.word	0x000000ff
        /*059c*/ 	.word	0x00000000
        /*05a0*/ 	.short	0x010a
        /*05a2*/ 	.byte	0x05
	.zero		1


	//   ....[75]....
        /*05a4*/ 	.word	0x00002620
        /*05a8*/ 	.word	0x000000ff
        /*05ac*/ 	.word	0x00000000
        /*05b0*/ 	.short	0x010a
        /*05b2*/ 	.byte	0x05
	.zero		1


	//   ....[76]....
        /*05b4*/ 	.word	0x000026b0
        /*05b8*/ 	.word	0x000000ff
        /*05bc*/ 	.word	0x00000000
        /*05c0*/ 	.short	0x010a
        /*05c2*/ 	.byte	0x05
	.zero		1


	//   ....[77]....
        /*05c4*/ 	.word	0x00002740
        /*05c8*/ 	.word	0x000000ff
        /*05cc*/ 	.word	0x00000000
        /*05d0*/ 	.short	0x010a
        /*05d2*/ 	.byte	0x05
	.zero		1


	//   ....[78]....
        /*05d4*/ 	.word	0x000027d0
        /*05d8*/ 	.word	0x000000ff
        /*05dc*/ 	.word	0x00000000
        /*05e0*/ 	.short	0x010a
        /*05e2*/ 	.byte	0x05
	.zero		1


	//   ....[79]....
        /*05e4*/ 	.word	0x00002860
        /*05e8*/ 	.word	0x000000ff
        /*05ec*/ 	.word	0x00000000
        /*05f0*/ 	.short	0x010a
        /*05f2*/ 	.byte	0x05
	.zero		1


	//   ....[80]....
        /*05f4*/ 	.word	0x000028f0
        /*05f8*/ 	.word	0x000000ff
        /*05fc*/ 	.word	0x00000000
        /*0600*/ 	.short	0x010a
        /*0602*/ 	.byte	0x05
	.zero		1


	//   ....[81]....
        /*0604*/ 	.word	0x00002980
        /*0608*/ 	.word	0x000000ff
        /*060c*/ 	.word	0x00000000
        /*0610*/ 	.short	0x010a
        /*0612*/ 	.byte	0x05
	.zero		1


	//   ....[82]....
        /*0614*/ 	.word	0x00002a10
        /*0618*/ 	.word	0x000000ff
        /*061c*/ 	.word	0x00000000
        /*0620*/ 	.short	0x010a
        /*0622*/ 	.byte	0x05
	.zero		1


	//   ....[83]....
        /*0624*/ 	.word	0x00002aa0
        /*0628*/ 	.word	0x000000ff
        /*062c*/ 	.word	0x00000000
        /*0630*/ 	.short	0x010a
        /*0632*/ 	.byte	0x05
	.zero		1


	//   ....[84]....
        /*0634*/ 	.word	0x00002b30
        /*0638*/ 	.word	0x000000ff
        /*063c*/ 	.word	0x00000000
        /*0640*/ 	.short	0x010a
        /*0642*/ 	.byte	0x05
	.zero		1


	//   ....[85]....
        /*0644*/ 	.word	0x00002bc0
        /*0648*/ 	.word	0x000000ff
        /*064c*/ 	.word	0x00000000
        /*0650*/ 	.short	0x010a
        /*0652*/ 	.byte	0x05
	.zero		1


	//   ....[86]....
        /*0654*/ 	.word	0x00002c50
        /*0658*/ 	.word	0x000000ff
        /*065c*/ 	.word	0x00000000
        /*0660*/ 	.short	0x010a
        /*0662*/ 	.byte	0x05
	.zero		1


	//   ....[87]....
        /*0664*/ 	.word	0x00002ce0
        /*0668*/ 	.word	0x000000ff
        /*066c*/ 	.word	0x00000000
        /*0670*/ 	.short	0x010a
        /*0672*/ 	.byte	0x05
	.zero		1


	//   ....[88]....
        /*0674*/ 	.word	0x00002d70
        /*0678*/ 	.word	0x000000ff
        /*067c*/ 	.word	0x00000000
        /*0680*/ 	.short	0x010a
        /*0682*/ 	.byte	0x05
	.zero		1


	//   ....[89]....
        /*0684*/ 	.word	0x00002e00
        /*0688*/ 	.word	0x000000ff
        /*068c*/ 	.word	0x00000000
        /*0690*/ 	.short	0x010a
        /*0692*/ 	.byte	0x05
	.zero		1


	//   ....[90]....
        /*0694*/ 	.word	0x00002e90
        /*0698*/ 	.word	0x000000ff
        /*069c*/ 	.word	0x00000000
        /*06a0*/ 	.short	0x010a
        /*06a2*/ 	.byte	0x05
	.zero		1


	//   ....[91]....
        /*06a4*/ 	.word	0x00002f20
        /*06a8*/ 	.word	0x000000ff
        /*06ac*/ 	.word	0x00000000
        /*06b0*/ 	.short	0x010a
        /*06b2*/ 	.byte	0x05
	.zero		1


	//   ....[92]....
        /*06b4*/ 	.word	0x00002fb0
        /*06b8*/ 	.word	0x000000ff
        /*06bc*/ 	.word	0x00000000
        /*06c0*/ 	.short	0x010a
        /*06c2*/ 	.byte	0x05
	.zero		1


	//   ....[93]....
        /*06c4*/ 	.word	0x00003050
        /*06c8*/ 	.word	0x00000000
        /*06cc*/ 	.word	0x00000000
        /*06d0*/ 	.short	0x010a
        /*06d2*/ 	.byte	0xff
	.zero		1


	//   ....[94]....
        /*06d4*/ 	.word	0x00003170
        /*06d8*/ 	.word	0x00000000
        /*06dc*/ 	.word	0x000001d0
        /*06e0*/ 	.short	0x010a
        /*06e2*/ 	.byte	0xff
	.zero		1


	//   ....[95]....
        /*06e4*/ 	.word	0x000031d0
        /*06e8*/ 	.word	0x00000004
        /*06ec*/ 	.word	0x00000000
        /*06f0*/ 	.short	0x0101
        /*06f2*/ 	.byte	0xff
	.zero		1


	//   ....[96]....
        /*06f4*/ 	.word	0x000031f0
        /*06f8*/ 	.word	0x000000ff
        /*06fc*/ 	.word	0x00000180
        /*0700*/ 	.short	0x010a
        /*0702*/ 	.byte	0x05
	.zero		1


	//   ....[97]....
        /*0704*/ 	.word	0x00003310
        /*0708*/ 	.word	0x00000000
        /*070c*/ 	.word	0x00000170
        /*0710*/ 	.short	0x010a
        /*0712*/ 	.byte	0xff
	.zero		1


	//   ....[98]....
        /*0714*/ 	.word	0x00003420
        /*0718*/ 	.word	0x00000000
        /*071c*/ 	.word	0x00000000
        /*0720*/ 	.short	0x0101
        /*0722*/ 	.byte	0xff
	.zero		1


	//   ....[99]....
        /*0724*/ 	.word	0x000034b0
        /*0728*/ 	.word	0x000000ff
        /*072c*/ 	.word	0x00000180
        /*0730*/ 	.short	0x0106
        /*0732*/ 	.byte	0x05
	.zero		1


	//   ....[100]....
        /*0734*/ 	.word	0x000034d0
        /*0738*/ 	.word	0x000000ff
        /*073c*/ 	.word	0x00000180
        /*0740*/ 	.short	0x010a
        /*0742*/ 	.byte	0x05
	.zero		1


	//   ....[101]....
        /*0744*/ 	.word	0x00003560
        /*0748*/ 	.word	0x000000ff
        /*074c*/ 	.word	0x00000180
        /*0750*/ 	.short	0x0106
        /*0752*/ 	.byte	0x04
	.zero		1


	//   ....[102]....
        /*0754*/ 	.word	0x000035a0
        /*0758*/ 	.word	0x00000000
        /*075c*/ 	.word	0x00000180
        /*0760*/ 	.short	0x010a
        /*0762*/ 	.byte	0xff
	.zero		1


	//   ....[103]....
        /*0764*/ 	.word	0x00003aa0
        /*0768*/ 	.word	0x00000000
        /*076c*/ 	.word	0x00000170
        /*0770*/ 	.short	0x010a
        /*0772*/ 	.byte	0xff
	.zero		1


	//   ....[104]....
        /*0774*/ 	.word	0x00003bb0
        /*0778*/ 	.word	0x00000003
        /*077c*/ 	.word	0x00000000
        /*0780*/ 	.short	0x0101
        /*0782*/ 	.byte	0xff
	.zero		1


	//   ....[105]....
        /*0784*/ 	.word	0x00003bc0
        /*0788*/ 	.word	0x000000ff
        /*078c*/ 	.word	0x00000000
        /*0790*/ 	.short	0x010a
        /*0792*/ 	.byte	0x05
	.zero		1


	//   ....[106]....
        /*0794*/ 	.word	0x00003c30
        /*0798*/ 	.word	0x000000ff
        /*079c*/ 	.word	0x000001b0
        /*07a0*/ 	.short	0x010a
        /*07a2*/ 	.byte	0x0e
	.zero		1


	//   ....[107]....
        /*07a4*/ 	.word	0x00003d00
        /*07a8*/ 	.word	0x000000ff
        /*07ac*/ 	.word	0x00000000
        /*07b0*/ 	.short	0x010a
        /*07b2*/ 	.byte	0x07
	.zero		1


	//   ....[108]....
        /*07b4*/ 	.word	0x00003e30
        /*07b8*/ 	.word	0x000000ff
        /*07bc*/ 	.word	0x00000000
        /*07c0*/ 	.short	0x010a
        /*07c2*/ 	.byte	0x13
	.zero		1


	//   ....[109]....
        /*07c4*/ 	.word	0x00004030
        /*07c8*/ 	.word	0x000000ff
        /*07cc*/ 	.word	0x00000000
        /*07d0*/ 	.short	0x010a
        /*07d2*/ 	.byte	0x05
	.zero		1


	//   ....[110]....
        /*07d4*/ 	.word	0x000040c0
        /*07d8*/ 	.word	0x000000ff
        /*07dc*/ 	.word	0x00000000
        /*07e0*/ 	.short	0x010a
        /*07e2*/ 	.byte	0x05
	.zero		1


	//   ....[111]....
        /*07e4*/ 	.word	0x00004150
        /*07e8*/ 	.word	0x000000ff
        /*07ec*/ 	.word	0x00000000
        /*07f0*/ 	.short	0x010a
        /*07f2*/ 	.byte	0x05
	.zero		1


	//   ....[112]....
        /*07f4*/ 	.word	0x000041e0
        /*07f8*/ 	.word	0x000000ff
        /*07fc*/ 	.word	0x00000000
        /*0800*/ 	.short	0x010a
        /*0802*/ 	.byte	0x06
	.zero		1


	//   ....[113]....
        /*0804*/ 	.word	0x00004620
        /*0808*/ 	.word	0x00000000
        /*080c*/ 	.word	0x00000170
        /*0810*/ 	.short	0x010a
        /*0812*/ 	.byte	0xff
	.zero		1


	//   ....[114]....
        /*0814*/ 	.word	0x00004710
        /*0818*/ 	.word	0x00000000
        /*081c*/ 	.word	0x00000000
        /*0820*/ 	.short	0x0101
        /*0822*/ 	.byte	0xff
	.zero		1


	//   ....[115]....
        /*0824*/ 	.word	0x00004a30
        /*0828*/ 	.word	0x000000ff
        /*082c*/ 	.word	0x00000168
        /*0830*/ 	.short	0x010a
        /*0832*/ 	.byte	0x07
	.zero		1


	//   ....[116]....
        /*0834*/ 	.word	0x00004bb0
        /*0838*/ 	.word	0x000000ff
        /*083c*/ 	.word	0x00000158
        /*0840*/ 	.short	0x010a
        /*0842*/ 	.byte	0x07
	.zero		1


	//   ....[117]....
        /*0844*/ 	.word	0x00004fb0
        /*0848*/ 	.word	0x000000ff
        /*084c*/ 	.word	0x00000150
        /*0850*/ 	.short	0x010b
        /*0852*/ 	.byte	0x07
	.zero		1


	//   ....[118]....
        /*0854*/ 	.word	0x00004fd0
        /*0858*/ 	.word	0x000000ff
        /*085c*/ 	.word	0x00000000
        /*0860*/ 	.short	0x0101
        /*0862*/ 	.byte	0x25
	.zero		1


	//   ....[119]....
        /*0864*/ 	.word	0x00005010
        /*0868*/ 	.word	0x00000000
        /*086c*/ 	.word	0x00000158
        /*0870*/ 	.short	0x010a
        /*0872*/ 	.byte	0xff
	.zero		1


	//   ....[120]....
        /*0874*/ 	.word	0x00005320
        /*0878*/ 	.word	0x00000000
        /*087c*/ 	.word	0x00000170
        /*0880*/ 	.short	0x010a
        /*0882*/ 	.byte	0xff
	.zero		1


	//   ....[121]....
        /*0884*/ 	.word	0x00005430
        /*0888*/ 	.word	0x00000000
        /*088c*/ 	.word	0x00000000
        /*0890*/ 	.short	0x0101
        /*0892*/ 	.byte	0xff
	.zero		1


	//   ....[122]....
        /*0894*/ 	.word	0x00005db0
        /*0898*/ 	.word	0x000000ff
        /*089c*/ 	.word	0x00000150
        /*08a0*/ 	.short	0x010a
        /*08a2*/ 	.byte	0x2b
	.zero		1


	//   ....[123]....
        /*08a4*/ 	.word	0x00005dc0
        /*08a8*/ 	.word	0x00000080
        /*08ac*/ 	.word	0x00000190
        /*08b0*/ 	.short	0x010a
        /*08b2*/ 	.byte	0xff
	.zero		1


	//   ....[124]....
        /*08b4*/ 	.word	0x00005f30
        /*08b8*/ 	.word	0x000000ff
        /*08bc*/ 	.word	0x00000150
        /*08c0*/ 	.short	0x010a
        /*08c2*/ 	.byte	0x2b
	.zero		1


	//   ....[125]....
        /*08c4*/ 	.word	0x00006020
        /*08c8*/ 	.word	0x000000ff
        /*08cc*/ 	.word	0x00000000
        /*08d0*/ 	.short	0x0101
        /*08d2*/ 	.byte	0x04
	.zero		1


	//   ....[126]....
        /*08d4*/ 	.word	0x000060e0
        /*08d8*/ 	.word	0x00000080
        /*08dc*/ 	.word	0x00000190
        /*08e0*/ 	.short	0x010a
        /*08e2*/ 	.byte	0xff
	.zero		1


	//   ....[127]....
        /*08e4*/ 	.word	0x000069d0
        /*08e8*/ 	.word	0x000000ff
        /*08ec*/ 	.word	0x00000000
        /*08f0*/ 	.short	0x0101
        /*08f2*/ 	.byte	0x05
	.zero		1


	//   ....[128]....
        /*08f4*/ 	.word	0x000074f0
        /*08f8*/ 	.word	0x00000003
        /*08fc*/ 	.word	0x000001e0
        /*0900*/ 	.short	0x010a
        /*0902*/ 	.byte	0xff
	.zero		1


	//   ....[129]....
        /*0904*/ 	.word	0x00007550
        /*0908*/ 	.word	0x00000002
        /*090c*/ 	.word	0x000000a8
        /*0910*/ 	.short	0x010a
        /*0912*/ 	.byte	0xff
	.zero		1


	//   ....[130]....
        /*0914*/ 	.word	0x000075b0
        /*0918*/ 	.word	0x00000002
        /*091c*/ 	.word	0x000000a8
        /*0920*/ 	.short	0x010a
        /*0922*/ 	.byte	0xff
	.zero		1


	//   ....[131]....
        /*0924*/ 	.word	0x00007600
        /*0928*/ 	.word	0x00000002
        /*092c*/ 	.word	0x00000170
        /*0930*/ 	.short	0x010a
        /*0932*/ 	.byte	0xff
	.zero		1


	//   ....[132]....
        /*0934*/ 	.word	0x00007660
        /*0938*/ 	.word	0x00000000
        /*093c*/ 	.word	0x00000000
        /*0940*/ 	.short	0x010a
        /*0942*/ 	.byte	0xff
	.zero		1


	//   ....[133]....
        /*0944*/ 	.word	0x000076c0
        /*0948*/ 	.word	0x00000000
        /*094c*/ 	.word	0x00000000
        /*0950*/ 	.short	0x010a
        /*0952*/ 	.byte	0xff
	.zero		1


	//   ....[134]....
        /*0954*/ 	.word	0x00007720
        /*0958*/ 	.word	0x00000000
        /*095c*/ 	.word	0x00000000
        /*0960*/ 	.short	0x010a
        /*0962*/ 	.byte	0xff
	.zero		1


	//   ....[135]....
        /*0964*/ 	.word	0x00007780
        /*0968*/ 	.word	0x00000000
        /*096c*/ 	.word	0x00000000
        /*0970*/ 	.short	0x010a
        /*0972*/ 	.byte	0xff
	.zero		1


	//   ....[136]....
        /*0974*/ 	.word	0x000077e0
        /*0978*/ 	.word	0x00000000
        /*097c*/ 	.word	0x00000000
        /*0980*/ 	.short	0x010a
        /*0982*/ 	.byte	0xff
	.zero		1


	//   ....[137]....
        /*0984*/ 	.word	0x00007840
        /*0988*/ 	.word	0x00000000
        /*098c*/ 	.word	0x00000000
        /*0990*/ 	.short	0x010a
        /*0992*/ 	.byte	0xff
	.zero		1


	//   ....[138]....
        /*0994*/ 	.word	0x000078a0
        /*0998*/ 	.word	0x00000000
        /*099c*/ 	.word	0x00000000
        /*09a0*/ 	.short	0x010a
        /*09a2*/ 	.byte	0xff
	.zero		1


	//   ....[139]....
        /*09a4*/ 	.word	0x00007900
        /*09a8*/ 	.word	0x00000000
        /*09ac*/ 	.word	0x00000000
        /*09b0*/ 	.short	0x010a
        /*09b2*/ 	.byte	0xff
	.zero		1


	//   ....[140]....
        /*09b4*/ 	.word	0x00007960
        /*09b8*/ 	.word	0x00000000
        /*09bc*/ 	.word	0x00000000
        /*09c0*/ 	.short	0x010a
        /*09c2*/ 	.byte	0xff
	.zero		1


	//   ....[141]....
        /*09c4*/ 	.word	0x000079c0
        /*09c8*/ 	.word	0x00000000
        /*09cc*/ 	.word	0x00000000
        /*09d0*/ 	.short	0x010a
        /*09d2*/ 	.byte	0xff
	.zero		1


	//   ....[142]....
        /*09d4*/ 	.word	0x00007a20
        /*09d8*/ 	.word	0x00000000
        /*09dc*/ 	.word	0x00000000
        /*09e0*/ 	.short	0x010a
        /*09e2*/ 	.byte	0xff
	.zero		1


	//   ....[143]....
        /*09e4*/ 	.word	0x00007a80
        /*09e8*/ 	.word	0x00000000
        /*09ec*/ 	.word	0x00000000
        /*09f0*/ 	.short	0x010a
        /*09f2*/ 	.byte	0xff
	.zero		1


	//   ....[144]....
        /*09f4*/ 	.word	0x00007ae0
        /*09f8*/ 	.word	0x00000000
        /*09fc*/ 	.word	0x00000000
        /*0a00*/ 	.short	0x010a
        /*0a02*/ 	.byte	0xff
	.zero		1


	//   ....[145]....
        /*0a04*/ 	.word	0x00007b40
        /*0a08*/ 	.word	0x00000000
        /*0a0c*/ 	.word	0x00000000
        /*0a10*/ 	.short	0x010a
        /*0a12*/ 	.byte	0xff
	.zero		1


	//   ....[146]....
        /*0a14*/ 	.word	0x00007ba0
        /*0a18*/ 	.word	0x00000000
        /*0a1c*/ 	.word	0x00000000
        /*0a20*/ 	.short	0x010a
        /*0a22*/ 	.byte	0xff
	.zero		1


	//   ....[147]....
        /*0a24*/ 	.word	0x00007c00
        /*0a28*/ 	.word	0x00000000
        /*0a2c*/ 	.word	0x00000000
        /*0a30*/ 	.short	0x010a
        /*0a32*/ 	.byte	0xff
	.zero		1


	//   ....[148]....
        /*0a34*/ 	.word	0x00007c60
        /*0a38*/ 	.word	0x00000000
        /*0a3c*/ 	.word	0x00000000
        /*0a40*/ 	.short	0x010a
        /*0a42*/ 	.byte	0xff
	.zero		1


	//   ....[149]....
        /*0a44*/ 	.word	0x00007cc0
        /*0a48*/ 	.word	0x00000000
        /*0a4c*/ 	.word	0x00000000
        /*0a50*/ 	.short	0x010a
        /*0a52*/ 	.byte	0xff
	.zero		1


	//   ....[150]....
        /*0a54*/ 	.word	0x00007d20
        /*0a58*/ 	.word	0x00000000
        /*0a5c*/ 	.word	0x00000000
        /*0a60*/ 	.short	0x010a
        /*0a62*/ 	.byte	0xff
	.zero		1


	//   ....[151]....
        /*0a64*/ 	.word	0x00007d80
        /*0a68*/ 	.word	0x00000000
        /*0a6c*/ 	.word	0x00000000
        /*0a70*/ 	.short	0x010a
        /*0a72*/ 	.byte	0xff
	.zero		1


	//   ....[152]....
        /*0a74*/ 	.word	0x00007dd0
        /*0a78*/ 	.word	0x00000000
        /*0a7c*/ 	.word	0x000001d0
        /*0a80*/ 	.short	0x010a
        /*0a82*/ 	.byte	0xff
	.zero		1


	//   ....[153]....
        /*0a84*/ 	.word	0x00007e30
        /*0a88*/ 	.word	0x00000000
        /*0a8c*/ 	.word	0x00000180
        /*0a90*/ 	.short	0x010a
        /*0a92*/ 	.byte	0xff
	.zero		1


	//   ....[154]....
        /*0a94*/ 	.word	0x00007e80
        /*0a98*/ 	.word	0x00000000
        /*0a9c*/ 	.word	0x00000170
        /*0aa0*/ 	.short	0x010a
        /*0aa2*/ 	.byte	0xff
	.zero		1


	//   ....[155]....
        /*0aa4*/ 	.word	0x00007ee0
        /*0aa8*/ 	.word	0x00000000
        /*0aac*/ 	.word	0x00000180
        /*0ab0*/ 	.short	0x010a
        /*0ab2*/ 	.byte	0xff
	.zero		1


	//   ....[156]....
        /*0ab4*/ 	.word	0x00007f30
        /*0ab8*/ 	.word	0x00000000
        /*0abc*/ 	.word	0x00000170
        /*0ac0*/ 	.short	0x010a
        /*0ac2*/ 	.byte	0xff
	.zero		1


	//   ....[157]....
        /*0ac4*/ 	.word	0x00007f90
        /*0ac8*/ 	.word	0x00000003
        /*0acc*/ 	.word	0x000001b0
        /*0ad0*/ 	.short	0x010a
        /*0ad2*/ 	.byte	0xff
	.zero		1


	//   ....[158]....
        /*0ad4*/ 	.word	0x00007ff0
        /*0ad8*/ 	.word	0x00000000
        /*0adc*/ 	.word	0x00000000
        /*0ae0*/ 	.short	0x010a
        /*0ae2*/ 	.byte	0xff
	.zero		1


	//   ....[159]....
        /*0ae4*/ 	.word	0x00008050
        /*0ae8*/ 	.word	0x00000000
        /*0aec*/ 	.word	0x00000000
        /*0af0*/ 	.short	0x010a
        /*0af2*/ 	.byte	0xff
	.zero		1


	//   ....[160]....
        /*0af4*/ 	.word	0x000080b0
        /*0af8*/ 	.word	0x00000000
        /*0afc*/ 	.word	0x00000000
        /*0b00*/ 	.short	0x010a
        /*0b02*/ 	.byte	0xff
	.zero		1


	//   ....[161]....
        /*0b04*/ 	.word	0x00008110
        /*0b08*/ 	.word	0x00000000
        /*0b0c*/ 	.word	0x00000000
        /*0b10*/ 	.short	0x010a
        /*0b12*/ 	.byte	0xff
	.zero		1


	//   ....[162]....
        /*0b14*/ 	.word	0x00008170
        /*0b18*/ 	.word	0x00000000
        /*0b1c*/ 	.word	0x00000000
        /*0b20*/ 	.short	0x010a
        /*0b22*/ 	.byte	0xff
	.zero		1


	//   ....[163]....
        /*0b24*/ 	.word	0x000081c0
        /*0b28*/ 	.word	0x00000000
        /*0b2c*/ 	.word	0x00000170
        /*0b30*/ 	.short	0x010a
        /*0b32*/ 	.byte	0xff
	.zero		1


	//   ....[164]....
        /*0b34*/ 	.word	0x00008220
        /*0b38*/ 	.word	0x00000000
        /*0b3c*/ 	.word	0x00000168
        /*0b40*/ 	.short	0x010a
        /*0b42*/ 	.byte	0xff
	.zero		1


	//   ....[165]....
        /*0b44*/ 	.word	0x00008280
        /*0b48*/ 	.word	0x00000003
        /*0b4c*/ 	.word	0x00000158
        /*0b50*/ 	.short	0x010a
        /*0b52*/ 	.byte	0xff
	.zero		1


	//   ....[166]....
        /*0b54*/ 	.word	0x000082d0
        /*0b58*/ 	.word	0x00000000
        /*0b5c*/ 	.word	0x00000170
        /*0b60*/ 	.short	0x010a
        /*0b62*/ 	.byte	0xff
	.zero		1


	//   ....[167]....
        /*0b64*/ 	.word	0x00008330
        /*0b68*/ 	.word	0x00000000
        /*0b6c*/ 	.word	0x00000150
        /*0b70*/ 	.short	0x010a
        /*0b72*/ 	.byte	0xff
	.zero		1


	//   ....[168]....
        /*0b74*/ 	.word	0x00008380
        /*0b78*/ 	.word	0x00000080
        /*0b7c*/ 	.word	0x00000190
        /*0b80*/ 	.short	0x010a
        /*0b82*/ 	.byte	0xff
	.zero		1


	//----- nvinfo : EIATTR_NUM_MBARRIERS
	.align		4
.L_47:
        /*0b84*/ 	.byte	0x03, 0x38
        /*0b86*/ 	.short	0x003e


	//----- nvinfo : EIATTR_EXIT_INSTR_OFFSETS
	.align		4
        /*0b88*/ 	.byte	0x04, 0x1c
        /*0b8a*/ 	.short	(.L_49 - .L_48)


	//   ....[0]....
.L_48:
        /*0b8c*/ 	.word	0x00003080


	//   ....[1]....
        /*0b90*/ 	.word	0x00003570


	//   ....[2]....
        /*0b94*/ 	.word	0x000035d0


	//   ....[3]....
        /*0b98*/ 	.word	0x00004440


	//   ....[4]....
        /*0b9c*/ 	.word	0x00005040


	//   ....[5]....
        /*0ba0*/ 	.word	0x00005080


	//   ....[6]....
        /*0ba4*/ 	.word	0x000074e0


	//----- nvinfo : EIATTR_MAX_THREADS
	.align		4
.L_49:
        /*0ba8*/ 	.byte	0x04, 0x05
        /*0baa*/ 	.short	(.L_51 - .L_50)
.L_50:
        /*0bac*/ 	.word	0x00000100
        /*0bb0*/ 	.word	0x00000001
        /*0bb4*/ 	.word	0x00000001


	//----- nvinfo : EIATTR_CRS_STACK_SIZE
	.align		4
.L_51:
        /*0bb8*/ 	.byte	0x04, 0x1e
        /*0bba*/ 	.short	(.L_53 - .L_52)
.L_52:
        /*0bbc*/ 	.word	0x00000000


	//----- nvinfo : EIATTR_CBANK_PARAM_SIZE
	.align		4
.L_53:
        /*0bc0*/ 	.byte	0x03, 0x19
        /*0bc2*/ 	.short	0x0800


	//----- nvinfo : EIATTR_PARAM_CBANK
	.align		4
        /*0bc4*/ 	.byte	0x04, 0x0a
        /*0bc6*/ 	.short	(.L_55 - .L_54)
	.align		4
.L_54:
        /*0bc8*/ 	.word	index@(.nv.constant0._ZN7cutlass13device_kernelINS_4gemm6kernel13GemmUniversalIN4cute5tupleIJiiiiEEENS1_10collective13CollectiveMmaINS1_35MainloopSm100TmaUmmaWarpSpecializedILi21ELi2ELi4ENS5_IJNS4_1CILi1EEESB_SB_EEEEENS5_IJNSA_ILi64EEENSA_ILi96EEESE_EEENS_12float_e4m3_tENS5_IJlSB_lEEESH_SI_NS4_8TiledMMAINS4_8MMA_AtomIJNS4_10MMA_TraitsINS4_19SM100_MMA_F8F6F4_SSEJSH_SH_fSE_SF_NS4_17integral_constantINS4_4UMMA5MajorELSP_0EEESQ_NSN_INSO_7ScaleInELSR_0EEESS_EEEEEENS4_6LayoutISC_NS5_IJNSA_ILi0EEESW_SW_EEEEENS5_IJNS4_10UnderscoreESZ_SZ_EEEEENS4_13SM90_TMA_LOADENS4_14ComposedLayoutINS4_7SwizzleILi2ELi4ELi3EEENS4_18smem_ptr_flag_bitsILi8EEENSV_INS5_IJNSA_ILi8EEESE_EEENS5_IJSE_SB_EEEEEEEvNS4_8identityES12_S1C_vS1D_EENS_8epilogue10collective18CollectiveEpilogueINS1F_23Sm100TmaWarpSpecializedILi1ELi1ELi48ELb0ELb0EEEJSG_NS5_IJNSV_ISE_SB_EENSV_ISF_SB_EEEEESH_SI_SH_SI_NS1F_6fusion15FusionCallbacksIS1J_NS1N_17LinearCombinationISH_fSH_fLNS_15FloatRoundStyleE2EEESG_S1M_JEEENS4_5SM1004TMEM4LOAD26SM100_TMEM_LOAD_16dp32b16xES12_NS13_INS14_ILi1ELi4ELi3EEES17_NSV_INS5_IJS18_NSA_ILi32EEEEEENS5_IJS1Y_SB_EEEEEEENS4_39AutoVectorizingCopyWithAssumedAlignmentILi128EEENS4_14SM90_TMA_STOREES22_S24_S24_EEEvvEEEEvNT_6ParamsE)
        /*0bcc*/ 	.short	0x0380
        /*0bce*/ 	.short	0x0800


	//----- nvinfo : EIATTR_SW_WAR
	.align		4
.L_55:
        /*0bd0*/ 	.byte	0x04, 0x36
        /*0bd2*/ 	.short	(.L_57 - .L_56)
.L_56:
        /*0bd4*/ 	.word	0x00000008
.L_57:


//--------------------- .nv.callgraph             --------------------------
	.section	.nv.callgraph,"",@"SHT_CUDA_CALLGRAPH"
	.align	4
	.sectionentsize	8
	.align		4
        /*0000*/ 	.word	0x00000000
	.align		4
        /*0004*/ 	.word	0xffffffff
	.align		4
        /*0008*/ 	.word	index@(_ZN7cutlass13device_kernelINS_4gemm6kernel13GemmUniversalIN4cute5tupleIJiiiiEEENS1_10collective13CollectiveMmaINS1_35MainloopSm100TmaUmmaWarpSpecializedILi21ELi2ELi4ENS5_IJNS4_1CILi1EEESB_SB_EEEEENS5_IJNSA_ILi64EEENSA_ILi96EEESE_EEENS_12float_e4m3_tENS5_IJlSB_lEEESH_SI_NS4_8TiledMMAINS4_8MMA_AtomIJNS4_10MMA_TraitsINS4_19SM100_MMA_F8F6F4_SSEJSH_SH_fSE_SF_NS4_17integral_constantINS4_4UMMA5MajorELSP_0EEESQ_NSN_INSO_7ScaleInELSR_0EEESS_EEEEEENS4_6LayoutISC_NS5_IJNSA_ILi0EEESW_SW_EEEEENS5_IJNS4_10UnderscoreESZ_SZ_EEEEENS4_13SM90_TMA_LOADENS4_14ComposedLayoutINS4_7SwizzleILi2ELi4ELi3EEENS4_18smem_ptr_flag_bitsILi8EEENSV_INS5_IJNSA_ILi8EEESE_EEENS5_IJSE_SB_EEEEEEEvNS4_8identityES12_S1C_vS1D_EENS_8epilogue10collective18CollectiveEpilogueINS1F_23Sm100TmaWarpSpecializedILi1ELi1ELi48ELb0ELb0EEEJSG_NS5_IJNSV_ISE_SB_EENSV_ISF_SB_EEEEESH_SI_SH_SI_NS1F_6fusion15FusionCallbacksIS1J_NS1N_17LinearCombinationISH_fSH_fLNS_15FloatRoundStyleE2EEESG_S1M_JEEENS4_5SM1004TMEM4LOAD26SM100_TMEM_LOAD_16dp32b16xES12_NS13_INS14_ILi1ELi4ELi3EEES17_NSV_INS5_IJS18_NSA_ILi32EEEEEENS5_IJS1Y_SB_EEEEEEENS4_39AutoVectorizingCopyWithAssumedAlignmentILi128EEENS4_14SM90_TMA_STOREES22_S24_S24_EEEvvEEEEvNT_6ParamsE)
	.align		4
        /*000c*/ 	.word	index@(__assertfail)
	.align		4
        /*0010*/ 	.word	0x00000000
	.align		4
        /*0014*/ 	.word	0xfffffffe
	.align		4
        /*0018*/ 	.word	0x00000000
	.align		4
        /*001c*/ 	.word	0xfffffffd
	.align		4
        /*0020*/ 	.word	0x00000000
	.align		4
        /*0024*/ 	.word	0xfffffffc


//--------------------- .nv.constant4             --------------------------
	.section	.nv.constant4,"a",@progbits
	.align	8
	.align		8
.nv.constant4:
        /*0000*/ 	.dword	__assertfail
	.align		8
        /*0008*/ 	.dword	__unnamed_1
	.align		8
        /*0010*/ 	.dword	__unnamed_2
	.align		8
        /*0018*/ 	.dword	_ZN40_INTERNAL_93bd0f73_4_k_cu_1051b600_312364cuda3std3__45__cpo5beginE
	.align		8
        /*0020*/ 	.dword	_ZN40_INTERNAL_93bd0f73_4_k_cu_1051b600_312364cuda3std3__45__cpo3endE
	.align		8
        /*0028*/ 	.dword	_ZN40_INTERNAL_93bd0f73_4_k_cu_1051b600_312364cuda3std3__45__cpo6cbeginE
	.align		8
        /*0030*/ 	.dword	_ZN40_INTERNAL_93bd0f73_4_k_cu_1051b600_312364cuda3std3__45__cpo4cendE
	.align		8
        /*0038*/ 	.dword	_ZN40_INTERNAL_93bd0f73_4_k_cu_1051b600_312364cuda3std3__442_GLOBAL__N__93bd0f73_4_k_cu_1051b600_312366ignoreE
	.align		8
        /*0040*/ 	.dword	_ZN40_INTERNAL_93bd0f73_4_k_cu_1051b600_312364cuda3std3__419piecewise_constructE
	.align		8
        /*0048*/ 	.dword	_ZN40_INTERNAL_93bd0f73_4_k_cu_1051b600_312364cuda3std3__48in_placeE
	.align		8
        /*0050*/ 	.dword	_ZN40_INTERNAL_93bd0f73_4_k_cu_1051b600_312364cuda3std6ranges3__45__cpo4swapE
	.align		8
        /*0058*/ 	.dword	_ZN40_INTERNAL_93bd0f73_4_k_cu_1051b600_312364cuda3std6ranges3__45__cpo9iter_moveE
	.align		8
        /*0060*/ 	.dword	_ZN40_INTERNAL_93bd0f73_4_k_cu_1051b600_312364cute7productE
	.align		8
        /*0068*/ 	.dword	_ZN40_INTERNAL_93bd0f73_4_k_cu_1051b600_312364cute1_E
	.align		8
        /*0070*/ 	.dword	$str$25
	.align		8
        /*0078*/ 	.dword	$str$26
	.align		8
        /*0080*/ 	.dword	$str$27
	.align		8
        /*0088*/ 	.dword	$str$28


//--------------------- .text._ZN7cutlass13device_kernelINS_4gemm6kernel13GemmUniversalIN4cute5tupleIJiiiiEEENS1_10collective13CollectiveMmaINS1_35MainloopSm100TmaUmmaWarpSpecializedILi21ELi2ELi4ENS5_IJNS4_1CILi1EEESB_SB_EEEEENS5_IJNSA_ILi64EEENSA_ILi96EEESE_EEENS_12float_e4m3_tENS5_IJlSB_lEEESH_SI_NS4_8TiledMMAINS4_8MMA_AtomIJNS4_10MMA_TraitsINS4_19SM100_MMA_F8F6F4_SSEJSH_SH_fSE_SF_NS4_17integral_constantINS4_4UMMA5MajorELSP_0EEESQ_NSN_INSO_7ScaleInELSR_0EEESS_EEEEEENS4_6LayoutISC_NS5_IJNSA_ILi0EEESW_SW_EEEEENS5_IJNS4_10UnderscoreESZ_SZ_EEEEENS4_13SM90_TMA_LOADENS4_14ComposedLayoutINS4_7SwizzleILi2ELi4ELi3EEENS4_18smem_ptr_flag_bitsILi8EEENSV_INS5_IJNSA_ILi8EEESE_EEENS5_IJSE_SB_EEEEEEEvNS4_8identityES12_S1C_vS1D_EENS_8epilogue10collective18CollectiveEpilogueINS1F_23Sm100TmaWarpSpecializedILi1ELi1ELi48ELb0ELb0EEEJSG_NS5_IJNSV_ISE_SB_EENSV_ISF_SB_EEEEESH_SI_SH_SI_NS1F_6fusion15FusionCallbacksIS1J_NS1N_17LinearCombinationISH_fSH_fLNS_15FloatRoundStyleE2EEESG_S1M_JEEENS4_5SM1004TMEM4LOAD26SM100_TMEM_LOAD_16dp32b16xES12_NS13_INS14_ILi1ELi4ELi3EEES17_NSV_INS5_IJS18_NSA_ILi32EEEEEENS5_IJS1Y_SB_EEEEEEENS4_39AutoVectorizingCopyWithAssumedAlignmentILi128EEENS4_14SM90_TMA_STOREES22_S24_S24_EEEvvEEEEvNT_6ParamsE --------------------------
	.section	.text._ZN7cutlass13device_kernelINS_4gemm6kernel13GemmUniversalIN4cute5tupleIJiiiiEEENS1_10collective13CollectiveMmaINS1_35MainloopSm100TmaUmmaWarpSpecializedILi21ELi2ELi4ENS5_IJNS4_1CILi1EEESB_SB_EEEEENS5_IJNSA_ILi64EEENSA_ILi96EEESE_EEENS_12float_e4m3_tENS5_IJlSB_lEEESH_SI_NS4_8TiledMMAINS4_8MMA_AtomIJNS4_10MMA_TraitsINS4_19SM100_MMA_F8F6F4_SSEJSH_SH_fSE_SF_NS4_17integral_constantINS4_4UMMA5MajorELSP_0EEESQ_NSN_INSO_7ScaleInELSR_0EEESS_EEEEEENS4_6LayoutISC_NS5_IJNSA_ILi0EEESW_SW_EEEEENS5_IJNS4_10UnderscoreESZ_SZ_EEEEENS4_13SM90_TMA_LOADENS4_14ComposedLayoutINS4_7SwizzleILi2ELi4ELi3EEENS4_18smem_ptr_flag_bitsILi8EEENSV_INS5_IJNSA_ILi8EEESE_EEENS5_IJSE_SB_EEEEEEEvNS4_8identityES12_S1C_vS1D_EENS_8epilogue10collective18CollectiveEpilogueINS1F_23Sm100TmaWarpSpecializedILi1ELi1ELi48ELb0ELb0EEEJSG_NS5_IJNSV_ISE_SB_EENSV_ISF_SB_EEEEESH_SI_SH_SI_NS1F_6fusion15FusionCallbacksIS1J_NS1N_17LinearCombinationISH_fSH_fLNS_15FloatRoundStyleE2EEESG_S1M_JEEENS4_5SM1004TMEM4LOAD26SM100_TMEM_LOAD_16dp32b16xES12_NS13_INS14_ILi1ELi4ELi3EEES17_NSV_INS5_IJS18_NSA_ILi32EEEEEENS5_IJS1Y_SB_EEEEEEENS4_39AutoVectorizingCopyWithAssumedAlignmentILi128EEENS4_14SM90_TMA_STOREES22_S24_S24_EEEvvEEEEvNT_6ParamsE,"ax",@progbits
	.align	128
.text._ZN7cutlass13device_kernelINS_4gemm6kernel13GemmUniversalIN4cute5tupleIJiiiiEEENS1_10collective13CollectiveMmaINS1_35MainloopSm100TmaUmmaWarpSpecializedILi21ELi2ELi4ENS5_IJNS4_1CILi1EEESB_SB_EEEEENS5_IJNSA_ILi64EEENSA_ILi96EEESE_EEENS_12float_e4m3_tENS5_IJlSB_lEEESH_SI_NS4_8TiledMMAINS4_8MMA_AtomIJNS4_10MMA_TraitsINS4_19SM100_MMA_F8F6F4_SSEJSH_SH_fSE_SF_NS4_17integral_constantINS4_4UMMA5MajorELSP_0EEESQ_NSN_INSO_7ScaleInELSR_0EEESS_EEEEEENS4_6LayoutISC_NS5_IJNSA_ILi0EEESW_SW_EEEEENS5_IJNS4_10UnderscoreESZ_SZ_EEEEENS4_13SM90_TMA_LOADENS4_14ComposedLayoutINS4_7SwizzleILi2ELi4ELi3EEENS4_18smem_ptr_flag_bitsILi8EEENSV_INS5_IJNSA_ILi8EEESE_EEENS5_IJSE_SB_EEEEEEEvNS4_8identityES12_S1C_vS1D_EENS_8epilogue10collective18CollectiveEpilogueINS1F_23Sm100TmaWarpSpecializedILi1ELi1ELi48ELb0ELb0EEEJSG_NS5_IJNSV_ISE_SB_EENSV_ISF_SB_EEEEESH_SI_SH_SI_NS1F_6fusion15FusionCallbacksIS1J_NS1N_17LinearCombinationISH_fSH_fLNS_15FloatRoundStyleE2EEESG_S1M_JEEENS4_5SM1004TMEM4LOAD26SM100_TMEM_LOAD_16dp32b16xES12_NS13_INS14_ILi1ELi4ELi3EEES17_NSV_INS5_IJS18_NSA_ILi32EEEEEENS5_IJS1Y_SB_EEEEEEENS4_39AutoVectorizingCopyWithAssumedAlignmentILi128EEENS4_14SM90_TMA_STOREES22_S24_S24_EEEvvEEEEvNT_6ParamsE:
        .type           _ZN7cutlass13device_kernelINS_4gemm6kernel13GemmUniversalIN4cute5tupleIJiiiiEEENS1_10collective13CollectiveMmaINS1_35MainloopSm100TmaUmmaWarpSpecializedILi21ELi2ELi4ENS5_IJNS4_1CILi1EEESB_SB_EEEEENS5_IJNSA_ILi64EEENSA_ILi96EEESE_EEENS_12float_e4m3_tENS5_IJlSB_lEEESH_SI_NS4_8TiledMMAINS4_8MMA_AtomIJNS4_10MMA_TraitsINS4_19SM100_MMA_F8F6F4_SSEJSH_SH_fSE_SF_NS4_17integral_constantINS4_4UMMA5MajorELSP_0EEESQ_NSN_INSO_7ScaleInELSR_0EEESS_EEEEEENS4_6LayoutISC_NS5_IJNSA_ILi0EEESW_SW_EEEEENS5_IJNS4_10UnderscoreESZ_SZ_EEEEENS4_13SM90_TMA_LOADENS4_14ComposedLayoutINS4_7SwizzleILi2ELi4ELi3EEENS4_18smem_ptr_flag_bitsILi8EEENSV_INS5_IJNSA_ILi8EEESE_EEENS5_IJSE_SB_EEEEEEEvNS4_8identityES12_S1C_vS1D_EENS_8epilogue10collective18CollectiveEpilogueINS1F_23Sm100TmaWarpSpecializedILi1ELi1ELi48ELb0ELb0EEEJSG_NS5_IJNSV_ISE_SB_EENSV_ISF_SB_EEEEESH_SI_SH_SI_NS1F_6fusion15FusionCallbacksIS1J_NS1N_17LinearCombinationISH_fSH_fLNS_15FloatRoundStyleE2EEESG_S1M_JEEENS4_5SM1004TMEM4LOAD26SM100_TMEM_LOAD_16dp32b16xES12_NS13_INS14_ILi1ELi4ELi3EEES17_NSV_INS5_IJS18_NSA_ILi32EEEEEENS5_IJS1Y_SB_EEEEEEENS4_39AutoVectorizingCopyWithAssumedAlignmentILi128EEENS4_14SM90_TMA_STOREES22_S24_S24_EEEvvEEEEvNT_6ParamsE,@function
        .size           _ZN7cutlass13device_kernelINS_4gemm6kernel13GemmUniversalIN4cute5tupleIJiiiiEEENS1_10collective13CollectiveMmaINS1_35MainloopSm100TmaUmmaWarpSpecializedILi21ELi2ELi4ENS5_IJNS4_1CILi1EEESB_SB_EEEEENS5_IJNSA_ILi64EEENSA_ILi96EEESE_EEENS_12float_e4m3_tENS5_IJlSB_lEEESH_SI_NS4_8TiledMMAINS4_8MMA_AtomIJNS4_10MMA_TraitsINS4_19SM100_MMA_F8F6F4_SSEJSH_SH_fSE_SF_NS4_17integral_constantINS4_4UMMA5MajorELSP_0EEESQ_NSN_INSO_7ScaleInELSR_0EEESS_EEEEEENS4_6LayoutISC_NS5_IJNSA_ILi0EEESW_SW_EEEEENS5_IJNS4_10UnderscoreESZ_SZ_EEEEENS4_13SM90_TMA_LOADENS4_14ComposedLayoutINS4_7SwizzleILi2ELi4ELi3EEENS4_18smem_ptr_flag_bitsILi8EEENSV_INS5_IJNSA_ILi8EEESE_EEENS5_IJSE_SB_EEEEEEEvNS4_8identityES12_S1C_vS1D_EENS_8epilogue10collective18CollectiveEpilogueINS1F_23Sm100TmaWarpSpecializedILi1ELi1ELi48ELb0ELb0EEEJSG_NS5_IJNSV_ISE_SB_EENSV_ISF_SB_EEEEESH_SI_SH_SI_NS1F_6fusion15FusionCallbacksIS1J_NS1N_17LinearCombinationISH_fSH_fLNS_15FloatRoundStyleE2EEESG_S1M_JEEENS4_5SM1004TMEM4LOAD26SM100_TMEM_LOAD_16dp32b16xES12_NS13_INS14_ILi1ELi4ELi3EEES17_NSV_INS5_IJS18_NSA_ILi32EEEEEENS5_IJS1Y_SB_EEEEEEENS4_39AutoVectorizingCopyWithAssumedAlignmentILi128EEENS4_14SM90_TMA_STOREES22_S24_S24_EEEvvEEEEvNT_6ParamsE,(.L_x_182 - _ZN7cutlass13device_kernelINS_4gemm6kernel13GemmUniversalIN4cute5tupleIJiiiiEEENS1_10collective13CollectiveMmaINS1_35MainloopSm100TmaUmmaWarpSpecializedILi21ELi2ELi4ENS5_IJNS4_1CILi1EEESB_SB_EEEEENS5_IJNSA_ILi64EEENSA_ILi96EEESE_EEENS_12float_e4m3_tENS5_IJlSB_lEEESH_SI_NS4_8TiledMMAINS4_8MMA_AtomIJNS4_10MMA_TraitsINS4_19SM100_MMA_F8F6F4_SSEJSH_SH_fSE_SF_NS4_17integral_constantINS4_4UMMA5MajorELSP_0EEESQ_NSN_INSO_7ScaleInELSR_0EEESS_EEEEEENS4_6LayoutISC_NS5_IJNSA_ILi0EEESW_SW_EEEEENS5_IJNS4_10UnderscoreESZ_SZ_EEEEENS4_13SM90_TMA_LOADENS4_14ComposedLayoutINS4_7SwizzleILi2ELi4ELi3EEENS4_18smem_ptr_flag_bitsILi8EEENSV_INS5_IJNSA_ILi8EEESE_EEENS5_IJSE_SB_EEEEEEEvNS4_8identityES12_S1C_vS1D_EENS_8epilogue10collective18CollectiveEpilogueINS1F_23Sm100TmaWarpSpecializedILi1ELi1ELi48ELb0ELb0EEEJSG_NS5_IJNSV_ISE_SB_EENSV_ISF_SB_EEEEESH_SI_SH_SI_NS1F_6fusion15FusionCallbacksIS1J_NS1N_17LinearCombinationISH_fSH_fLNS_15FloatRoundStyleE2EEESG_S1M_JEEENS4_5SM1004TMEM4LOAD26SM100_TMEM_LOAD_16dp32b16xES12_NS13_INS14_ILi1ELi4ELi3EEES17_NSV_INS5_IJS18_NSA_ILi32EEEEEENS5_IJS1Y_SB_EEEEEEENS4_39AutoVectorizingCopyWithAssumedAlignmentILi128EEENS4_14SM90_TMA_STOREES22_S24_S24_EEEvvEEEEvNT_6ParamsE)
        .other          _ZN7cutlass13device_kernelINS_4gemm6kernel13GemmUniversalIN4cute5tupleIJiiiiEEENS1_10collective13CollectiveMmaINS1_35MainloopSm100TmaUmmaWarpSpecializedILi21ELi2ELi4ENS5_IJNS4_1CILi1EEESB_SB_EEEEENS5_IJNSA_ILi64EEENSA_ILi96EEESE_EEENS_12float_e4m3_tENS5_IJlSB_lEEESH_SI_NS4_8TiledMMAINS4_8MMA_AtomIJNS4_10MMA_TraitsINS4_19SM100_MMA_F8F6F4_SSEJSH_SH_fSE_SF_NS4_17integral_constantINS4_4UMMA5MajorELSP_0EEESQ_NSN_INSO_7ScaleInELSR_0EEESS_EEEEEENS4_6LayoutISC_NS5_IJNSA_ILi0EEESW_SW_EEEEENS5_IJNS4_10UnderscoreESZ_SZ_EEEEENS4_13SM90_TMA_LOADENS4_14ComposedLayoutINS4_7SwizzleILi2ELi4ELi3EEENS4_18smem_ptr_flag_bitsILi8EEENSV_INS5_IJNSA_ILi8EEESE_EEENS5_IJSE_SB_EEEEEEEvNS4_8identityES12_S1C_vS1D_EENS_8epilogue10collective18CollectiveEpilogueINS1F_23Sm100TmaWarpSpecializedILi1ELi1ELi48ELb0ELb0EEEJSG_NS5_IJNSV_ISE_SB_EENSV_ISF_SB_EEEEESH_SI_SH_SI_NS1F_6fusion15FusionCallbacksIS1J_NS1N_17LinearCombinationISH_fSH_fLNS_15FloatRoundStyleE2EEESG_S1M_JEEENS4_5SM1004TMEM4LOAD26SM100_TMEM_LOAD_16dp32b16xES12_NS13_INS14_ILi1ELi4ELi3EEES17_NSV_INS5_IJS18_NSA_ILi32EEEEEENS5_IJS1Y_SB_EEEEEEENS4_39AutoVectorizingCopyWithAssumedAlignmentILi128EEENS4_14SM90_TMA_STOREES22_S24_S24_EEEvvEEEEvNT_6ParamsE,@"STO_CUDA_ENTRY STV_DEFAULT"
_ZN7cutlass13device_kernelINS_4gemm6kernel13GemmUniversalIN4cute5tupleIJiiiiEEENS1_10collective13CollectiveMmaINS1_35MainloopSm100TmaUmmaWarpSpecializedILi21ELi2ELi4ENS5_IJNS4_1CILi1EEESB_SB_EEEEENS5_IJNSA_ILi64EEENSA_ILi96EEESE_EEENS_12float_e4m3_tENS5_IJlSB_lEEESH_SI_NS4_8TiledMMAINS4_8MMA_AtomIJNS4_10MMA_TraitsINS4_19SM100_MMA_F8F6F4_SSEJSH_SH_fSE_SF_NS4_17integral_constantINS4_4UMMA5MajorELSP_0EEESQ_NSN_INSO_7ScaleInELSR_0EEESS_EEEEEENS4_6LayoutISC_NS5_IJNSA_ILi0EEESW_SW_EEEEENS5_IJNS4_10UnderscoreESZ_SZ_EEEEENS4_13SM90_TMA_LOADENS4_14ComposedLayoutINS4_7SwizzleILi2ELi4ELi3EEENS4_18smem_ptr_flag_bitsILi8EEENSV_INS5_IJNSA_ILi8EEESE_EEENS5_IJSE_SB_EEEEEEEvNS4_8identityES12_S1C_vS1D_EENS_8epilogue10collective18CollectiveEpilogueINS1F_23Sm100TmaWarpSpecializedILi1ELi1ELi48ELb0ELb0EEEJSG_NS5_IJNSV_ISE_SB_EENSV_ISF_SB_EEEEESH_SI_SH_SI_NS1F_6fusion15FusionCallbacksIS1J_NS1N_17LinearCombinationISH_fSH_fLNS_15FloatRoundStyleE2EEESG_S1M_JEEENS4_5SM1004TMEM4LOAD26SM100_TMEM_LOAD_16dp32b16xES12_NS13_INS14_ILi1ELi4ELi3EEES17_NSV_INS5_IJS18_NSA_ILi32EEEEEENS5_IJS1Y_SB_EEEEEEENS4_39AutoVectorizingCopyWithAssumedAlignmentILi128EEENS4_14SM90_TMA_STOREES22_S24_S24_EEEvvEEEEvNT_6ParamsE:
[----:B------:R-:W1:Y:S01]  /*0000*/  LDC R1, c[0x0][0x37c] ;  /* 0x0000df00ff017b82 */ /* 0x000e620000000800 */
[----:B------:R-:W2:Y:S01]  /*0010*/  S2R R143, SR_TID.X ;  /* 0x00000000008f7919 */ /* 0x000ea20000002100 */
[----:B------:R-:W3:Y:S01]  /*0020*/  LDCU.64 UR4, c[0x0][0x890] ;  /* 0x00011200ff0477ac */ /* 0x000ee20008000a00 */
[----:B------:R-:W-:Y:S02]  /*0030*/  PRMT R134, RZ, 0x7610, R134 ;  /* 0x00007610ff867816 */ /* 0x000fe40000000086 */
[----:B------:R-:W-:Y:S01]  /*0040*/  ELECT P5, URZ, PT ;  /* 0x0000000000ff782f */ /* 0x000fe200038a0000 */
[----:B------:R-:W4:Y:S01]  /*0050*/  LDCU.64 UR40, c[0x0][0x358] ;  /* 0x00006b00ff2877ac */ /* 0x000f220008000a00 */
[----:B---3--:R-:W-:-:S04]  /*0060*/  UISETP.NE.U32.AND UP0, UPT, UR4, URZ, UPT ;  /* 0x000000ff0400728c */ /* 0x008fc8000bf05070 */
[----:B------:R-:W-:Y:S01]  /*0070*/  UISETP.NE.AND.EX UP0, UPT, UR5, URZ, UPT, UP0 ;  /* 0x000000ff0500728c */ /* 0x000fe2000bf05300 */
[----:B--2---:R-:W-:-:S05]  /*0080*/  SHF.R.U32.HI R145, RZ, 0x5, R143 ;  /* 0x00000005ff917819 */ /* 0x004fca000001168f */
[----:B------:R-:W2:Y:S02]  /*0090*/  SHFL.IDX PT, R0, R145, RZ, 0x1f ;  /* 0x00001fff91007589 */ /* 0x000ea400000e0000 */
[----:B--2---:R-:W-:Y:S01]  /*00a0*/  R2UR UR8, R0 ;  /* 0x00000000000872ca */ /* 0x004fe200000e0000 */
[----:B-1--4-:R-:W-:-:S14]  /*00b0*/  BRA.U UP0, `(.L_x_0) ;  /* 0x00000001002c7547 */ /* 0x012fdc000b800000 */
[----:B------:R-:W1:Y:S02]  /*00c0*/  LDCU.64 UR6, c[0x0][0x888] ;  /* 0x00011100ff0677ac */ /* 0x000e640008000a00 */
[----:B-1----:R-:W-:-:S04]  /*00d0*/  UISETP.NE.U32.AND UP0, UPT, UR6, URZ, UPT ;  /* 0x000000ff0600728c */ /* 0x002fc8000bf05070 */
[----:B------:R-:W-:-:S09]  /*00e0*/  UISETP.NE.AND.EX UP0, UPT, UR7, URZ, UPT, UP0 ;  /* 0x000000ff0700728c */ /* 0x000fd2000bf05300 */
[----:B------:R-:W-:Y:S05]  /*00f0*/  BRA.U !UP0, `(.L_x_1) ;  /* 0x0000000108107547 */ /* 0x000fea000b800000 */
[----:B------:R-:W1:Y:S02]  /*0100*/  LDC.64 R2, c[0x0][0x888] ;  /* 0x00022200ff027b82 */ /* 0x000e640000000a00 */
[----:B-1----:R1:W5:Y:S01]  /*0110*/  LDG.E R69, desc[UR40][R2.64] ;  /* 0x0000002802457981 */ /* 0x002362000c1e1900 */
[----:B------:R-:W-:Y:S01]  /*0120*/  HFMA2 R134, -RZ, RZ, 0, 5.9604644775390625e-08 ;  /* 0x00000001ff867431 */ /* 0x000fe200000001ff */
[----:B------:R-:W-:Y:S05]  /*0130*/  BRA `(.L_x_0) ;  /* 0x00000000000c7947 */ /* 0x000fea0003800000 */
.L_x_1:
[----:B------:R-:W1:Y:S01]  /*0140*/  LDCU UR6, c[0x0][0x880] ;  /* 0x00011000ff0677ac */ /* 0x000e620008000800 */
[----:B------:R-:W-:Y:S01]  /*0150*/  HFMA2 R134, -RZ, RZ, 0, 5.9604644775390625e-08 ;  /* 0x00000001ff867431 */ /* 0x000fe200000001ff */
[----:B-1----:R-:W-:-:S07]  /*0160*/  MOV R69, UR6 ;  /* 0x0000000600457c02 */ /* 0x002fce0008000f00 */
.L_x_0:
[----:B------:R-:W2:Y:S02]  /*0170*/  LDCU.64 UR6, c[0x0][0x8b0] ;  /* 0x00011600ff0677ac */ /* 0x000ea40008000a00 */
[----:B--2---:R-:W-:-:S04]  /*0180*/  UISETP.NE.U32.AND UP0, UPT, UR6, URZ, UPT ;  /* 0x000000ff0600728c */ /* 0x004fc8000bf05070 */
[----:B------:R-:W-:-:S09]  /*0190*/  UISETP.NE.AND.EX UP0, UPT, UR7, URZ, UPT, UP0 ;  /* 0x000000ff0700728c */ /* 0x000fd2000bf05300 */
[----:B------:R-:W-:Y:S05]  /*01a0*/  BRA.U UP0, `(.L_x_2) ;  /* 0x0000000100247547 */ /* 0x000fea000b800000 */
[----:B------:R-:W2:Y:S02]  /*01b0*/  LDCU.64 UR6, c[0x0][0x8a8] ;  /* 0x00011500ff0677ac */ /* 0x000ea40008000a00 */
[----:B--2---:R-:W-:-:S04]  /*01c0*/  UISETP.NE.U32.AND UP0, UPT, UR6, URZ, UPT ;  /* 0x000000ff0600728c */ /* 0x004fc8000bf05070 */
[----:B------:R-:W-:-:S09]  /*01d0*/  UISETP.NE.AND.EX UP0, UPT, UR7, URZ, UPT, UP0 ;  /* 0x000000ff0700728c */ /* 0x000fd2000bf05300 */
[----:B------:R-:W-:Y:S05]  /*01e0*/  BRA.U !UP0, `(.L_x_3) ;  /* 0x00000001080c7547 */ /* 0x000fea000b800000 */
[----:B------:R-:W2:Y:S02]  /*01f0*/  LDC.64 R66, c[0x0][0x8a8] ;  /* 0x00022a00ff427b82 */ /* 0x000ea40000000a00 */
[----:B--2---:R2:W5:Y:S01]  /*0200*/  LDG.E R66, desc[UR40][R66.64] ;  /* 0x0000002842427981 */ /* 0x004562000c1e1900 */
[----:B------:R-:W-:Y:S05]  /*0210*/  BRA `(.L_x_2) ;  /* 0x0000000000087947 */ /* 0x000fea0003800000 */
.L_x_3:
[----:B------:R-:W2:Y:S02]  /*0220*/  LDCU UR6, c[0x0][0x8a0] ;  /* 0x00011400ff0677ac */ /* 0x000ea40008000800 */
[----:B--2---:R-:W-:Y:S02]  /*0230*/  MOV R66, UR6 ;  /* 0x0000000600427c02 */ /* 0x004fe40008000f00 */
.L_x_2:
[----:B------:R-:W-:Y:S01]  /*0240*/  IMAD.U32 R0, RZ, RZ, UR8 ;  /* 0x00000008ff007e24 */ /* 0x000fe2000f8e00ff */
[----:B------:R-:W-:Y:S04]  /*0250*/  BSSY.RECONVERGENT B0, `(.L_x_4) ;  /* 0x000000c000007945 */ /* 0x000fe80003800200 */
[C---:B------:R-:W-:Y:S02]  /*0260*/  ISETP.NE.OR P1, PT, R0.reuse, 0x1, !P5 ;  /* 0x000000010000780c */ /* 0x040fe40006f25670 */
[----:B------:R-:W-:-:S11]  /*0270*/  ISETP.NE.OR P0, PT, R0, 0x3, !P5 ;  /* 0x000000030000780c */ /* 0x000fd60006f05670 */
[----:B------:R-:W-:Y:S05]  /*0280*/  @P1 BRA `(.L_x_5) ;  /* 0x0000000000201947 */ /* 0x000fea0003800000 */
[----:B------:R-:W3:Y:S02]  /*0290*/  LDCU.64 UR6, c[0x0][0x348] ;  /* 0x00006900ff0677ac */ /* 0x000ee40008000a00 */
[----:B---3--:R-:W-:Y:S02]  /*02a0*/  UIADD3 UR10, UP1, UPT, UR6, 0x80, URZ ;  /* 0x00000080060a7890 */ /* 0x008fe4000ff3e0ff */
[----:B------:R-:W-:Y:S02]  /*02b0*/  UIADD3 UR6, UP0, UPT, UR6, 0x180, URZ ;  /* 0x0000018006067890 */ /* 0x000fe4000ff1e0ff */
[----:B------:R-:W-:Y:S02]  /*02c0*/  UIADD3.X UR11, UPT, UPT, URZ, UR7, URZ, UP1, !UPT ;  /* 0x00000007ff0b7290 */ /* 0x000fe40008ffe4ff */
[----:B------:R-:W-:-:S07]  /*02d0*/  UIADD3.X UR7, UPT, UPT, URZ, UR7, URZ, UP0, !UPT ;  /* 0x00000007ff077290 */ /* 0x000fce00087fe4ff */
[----:B------:R3:W-:Y:S02]  /*02e0*/  UTMACCTL.PF [UR10] ;  /* 0x000000000a0079b9 */ /* 0x0007e40008040000 */
[----:B------:R3:W-:Y:S02]  /*02f0*/  UTMACCTL.PF [UR6] ;  /* 0x00000000060079b9 */ /* 0x0007e40008040000 */
[----:B---3--:R-:W-:Y:S01]  /*0300*/  NOP ;  /* 0x0000000000007918 */ /* 0x008fe20000000000 */
.L_x_5:
[----:B------:R-:W-:Y:S05]  /*0310*/  BSYNC.RECONVERGENT B0 ;  /* 0x0000000000007941 */ /* 0x000fea0003800200 */
.L_x_4:
[----:B------:R-:W-:Y:S04]  /*0320*/  BSSY.RECONVERGENT B0, `(.L_x_6) ;  /* 0x000000a000007945 */ /* 0x000fe80003800200 */
        /* <DEDUP_REMOVED lines=9> */
.L_x_7:
[----:B------:R-:W-:Y:S05]  /*03c0*/  BSYNC.RECONVERGENT B0 ;  /* 0x0000000000007941 */ /* 0x000fea0003800200 */
.L_x_6:
[----:B------:R-:W3:Y:S01]  /*03d0*/  LDCU.64 UR6, c[0x0][0x888] ;  /* 0x00011100ff0677ac */ /* 0x000ee20008000a00 */
[----:B------:R-:W-:Y:S02]  /*03e0*/  UISETP.EQ.U32.AND UP1, UPT, UR4, URZ, UPT ;  /* 0x000000ff0400728c */ /* 0x000fe4000bf22070 */
[----:B------:R-:W-:Y:S02]  /*03f0*/  UPLOP3.LUT UP2, UPT, UPT, UPT, UPT, 0x80, 0x8 ;  /* 0x000000000008789c */ /* 0x000fe40003f4f070 */
[----:B---3--:R-:W-:-:S04]  /*0400*/  UISETP.NE.U32.AND UP0, UPT, UR6, URZ, UPT ;  /* 0x000000ff0600728c */ /* 0x008fc8000bf05070 */
[----:B------:R-:W-:-:S04]  /*0410*/  UISETP.NE.AND.EX UP0, UPT, UR7, URZ, UPT, UP0 ;  /* 0x000000ff0700728c */ /* 0x000fc8000bf05300 */
[----:B------:R-:W-:-:S04]  /*0420*/  UISETP.EQ.OR.EX UP3, UPT, UR5, URZ, !UP0, UP1 ;  /* 0x000000ff0500728c */ /* 0x000fc8000c762710 */
[----:B------:R-:W-:-:S05]  /*0430*/  UP2UR UR44, UPR, URZ, 0x8 ;  /* 0x00000008ff2c7883 */ /* 0x000fca0008000000 */
[----:B------:R-:W-:Y:S07]  /*0440*/  BRA.U !UP3, `(.L_x_8) ;  /* 0x000000010b207547 */ /* 0x000fee000b800000 */
[----:B------:R-:W-:Y:S01]  /*0450*/  UISETP.NE.U32.AND UP2, UPT, UR4, URZ, UPT ;  /* 0x000000ff0400728c */ /* 0x000fe2000bf45070 */
[----:B-----5:R-:W-:Y:S01]  /*0460*/  FSETP.NEU.AND P0, PT, R69, RZ, PT ;  /* 0x000000ff4500720b */ /* 0x020fe20003f0d000 */
[----:B------:R-:W-:Y:S02]  /*0470*/  USEL UR4, URZ, 0xffffffff, UP0 ;  /* 0xffffffffff047887 */ /* 0x000fe40008000000 */
[----:B------:R-:W-:-:S10]  /*0480*/  UISETP.NE.AND.EX UP2, UPT, UR5, URZ, UPT, UP2 ;  /* 0x000000ff0500728c */ /* 0x000fd4000bf45320 */
[----:B------:R-:W-:Y:S01]  /*0490*/  VOTEU.ANY UP1, P0 ;  /* 0x0000000000ff7886 */ /* 0x000fe20000020100 */
[----:B------:R-:W-:-:S04]  /*04a0*/  @!UP2 USEL UR4, URZ, 0xffffffff, UP1 ;  /* 0xffffffffff04a887 */ /* 0x000fc80008800000 */
[----:B------:R-:W-:-:S04]  /*04b0*/  ULOP3.LUT UR4, UR4, 0x1, URZ, 0xc0, !UPT ;  /* 0x0000000104047892 */ /* 0x000fc8000f8ec0ff */
[----:B------:R-:W-:-:S11]  /*04c0*/  UISETP.NE.U32.AND UP2, UPT, UR4, 0x1, UPT ;  /* 0x000000010400788c */ /* 0x000fd6000bf45070 */
.L_x_8:
[----:B-1----:R-:W1:Y:S01]  /*04d0*/  SHFL.IDX PT, R2, R145, RZ, 0x1f ;  /* 0x00001fff91027589 */ /* 0x002e6200000e0000 */
[----:B------:R-:W-:-:S04]  /*04e0*/  UISETP.NE.AND UP1, UPT, UR8, 0x2, UPT ;  /* 0x000000020800788c */ /* 0x000fc8000bf25270 */
[----:B------:R-:W-:Y:S01]  /*04f0*/  USEL UR6, URZ, 0x1, UP1 ;  /* 0x00000001ff067887 */ /* 0x000fe20008800000 */
[----:B-1----:R-:W-:-:S13]  /*0500*/  ISETP.NE.AND P0, PT, R2, RZ, PT ;  /* 0x000000ff0200720c */ /* 0x002fda0003f05270 */
[----:B------:R-:W-:Y:S05]  /*0510*/  @P0 BRA `(.L_x_9) ;  /* 0x0000000000dc0947 */ /* 0x000fea0003800000 */
[----:B------:R-:W-:Y:S01]  /*0520*/  ELECT P0, URZ, PT ;  /* 0x0000000000ff782f */ /* 0x000fe20003800000 */
[----:B------:R-:W-:-:S12]  /*0530*/  BSSY.RECONVERGENT B0, `(.L_x_9) ;  /* 0x0000035000007945 */ /* 0x000fd80003800200 */
[----:B------:R-:W-:Y:S05]  /*0540*/  @!P0 BRA `(.L_x_10) ;  /* 0x0000000000cc8947 */ /* 0x000fea0003800000 */
[----:B------:R-:W1:Y:S01]  /*0550*/  S2UR UR5, SR_CgaCtaId ;  /* 0x00000000000579c3 */ /* 0x000e620000008800 */
[----:B------:R-:W-:Y:S01]  /*0560*/  UMOV UR7, 0x400 ;  /* 0x0000040000077882 */ /* 0x000fe20000000000 */
[----:B------:R-:W-:Y:S02]  /*0570*/  UMOV UR4, 0x1 ;  /* 0x0000000100047882 */ /* 0x000fe40000000000 */
[----:B------:R-:W-:-:S04]  /*0580*/  UIADD3 UR10, UPT, UPT, -UR4, 0x100000, URZ ;  /* 0x00100000040a7890 */ /* 0x000fc8000fffe1ff */
[----:B------:R-:W-:Y:S02]  /*0590*/  USHF.L.U32 UR11, UR10, 0xb, URZ ;  /* 0x0000000b0a0b7899 */ /* 0x000fe400080006ff */
[----:B------:R-:W-:Y:S02]  /*05a0*/  USHF.L.U32 UR10, UR10, 0x1, URZ ;  /* 0x000000010a0a7899 */ /* 0x000fe400080006ff */
[----:B-1----:R-:W-:Y:S01]  /*05b0*/  ULEA UR5, UR5, UR7, 0x18 ;  /* 0x0000000705057291 */ /* 0x002fe2000f8ec0ff */
[----:B------:R-:W1:Y:S11]  /*05c0*/  FENCE.VIEW.ASYNC.S ;  /* 0x00000000000073c6 */ /* 0x000e760000000000 */
[----:B-1----:R1:W3:Y:S01]  /*05d0*/  SYNCS.EXCH.64 URZ, [UR5], UR10 ;  /* 0x0000000a05ff75b2 */ /* 0x0022e20008000100 */
[----:B------:R1:W4:Y:S01]  /*05e0*/  SYNCS.EXCH.64 URZ, [UR5+0xa8], UR10 ;  /* 0x0000a80a05ff75b2 */ /* 0x0003220008000100 */
[----:B------:R1:W1:Y:S01]  /*05f0*/  SYNCS.EXCH.64 URZ, [UR5+0x8], UR10 ;  /* 0x0000080a05ff75b2 */ /* 0x0002620008000100 */
        /* <DEDUP_REMOVED lines=39> */
[----:B---34-:R-:W-:Y:S01]  /*0870*/  NOP ;  /* 0x0000000000007918 */ /* 0x018fe20000000000 */
.L_x_10:
[----:B-1----:R-:W-:Y:S05]  /*0880*/  BSYNC.RECONVERGENT B0 ;  /* 0x0000000000007941 */ /* 0x002fea0003800200 */
.L_x_9:
[----:B------:R-:W1:Y:S01]  /*0890*/  SHFL.IDX PT, R2, R145, RZ, 0x1f ;  /* 0x00001fff91027589 */ /* 0x000e6200000e0000 */
[----:B------:R-:W-:Y:S01]  /*08a0*/  NOP ;  /* 0x0000000000007918 */ /* 0x000fe20000000000 */
[----:B-1----:R-:W-:-:S13]  /*08b0*/  ISETP.NE.AND P0, PT, R2, 0x1, PT ;  /* 0x000000010200780c */ /* 0x002fda0003f05270 */
[----:B------:R-:W-:Y:S05]  /*08c0*/  @P0 BRA `(.L_x_11) ;  /* 0x0000000000400947 */ /* 0x000fea0003800000 */
[----:B------:R-:W1:Y:S01]  /*08d0*/  S2UR UR7, SR_CgaCtaId ;  /* 0x00000000000779c3 */ /* 0x000e620000008800 */
[----:B------:R-:W-:Y:S01]  /*08e0*/  UMOV UR9, 0x400 ;  /* 0x0000040000097882 */ /* 0x000fe20000000000 */
[----:B------:R-:W-:Y:S01]  /*08f0*/  UMOV UR5, 0x20 ;  /* 0x0000002000057882 */ /* 0x000fe20000000000 */
[----:B------:R-:W-:Y:S01]  /*0900*/  UMOV UR4, 0x80 ;  /* 0x0000008000047882 */ /* 0x000fe20000000000 */
[----:B------:R-:W-:-:S04]  /*0910*/  UIADD3 UR10, UPT, UPT, -UR5, 0x100000, URZ ;  /* 0x00100000050a7890 */ /* 0x000fc8000fffe1ff */
[----:B------:R-:W-:Y:S02]  /*0920*/  USHF.L.U32 UR11, UR10, 0xb, URZ ;  /* 0x0000000b0a0b7899 */ /* 0x000fe400080006ff */
[----:B------:R-:W-:Y:S02]  /*0930*/  USHF.L.U32 UR10, UR10, 0x1, URZ ;  /* 0x000000010a0a7899 */ /* 0x000fe400080006ff */
[----:B------:R-:W-:-:S04]  /*0940*/  UIADD3 UR4, UPT, UPT, -UR4, 0x100000, URZ ;  /* 0x0010000004047890 */ /* 0x000fc8000fffe1ff */
[----:B------:R-:W-:Y:S02]  /*0950*/  USHF.L.U32 UR5, UR4, 0xb, URZ ;  /* 0x0000000b04057899 */ /* 0x000fe400080006ff */
[----:B------:R-:W-:Y:S01]  /*0960*/  USHF.L.U32 UR4, UR4, 0x1, URZ ;  /* 0x0000000104047899 */ /* 0x000fe200080006ff */
[----:B------:R-:W-:Y:S01]  /*0970*/  ELECT P0, URZ, PT ;  /* 0x0000000000ff782f */ /* 0x000fe20003800000 */
[----:B-1----:R-:W-:Y:S01]  /*0980*/  ULEA UR7, UR7, UR9, 0x18 ;  /* 0x0000000907077291 */ /* 0x002fe2000f8ec0ff */
[----:B------:R-:W1:Y:S11]  /*0990*/  FENCE.VIEW.ASYNC.S ;  /* 0x00000000000073c6 */ /* 0x000e760000000000 */
[----:B-1----:R1:W3:Y:S01]  /*09a0*/  SYNCS.EXCH.64 URZ, [UR7+0x150], UR10 ;  /* 0x0001500a07ff75b2 */ /* 0x0022e20008000100 */
[----:B------:R1:W4:Y:S01]  /*09b0*/  SYNCS.EXCH.64 URZ, [UR7+0x158], UR4 ;  /* 0x0001580407ff75b2 */ /* 0x0003220008000100 */
[----:B------:R-:W-:Y:S01]  /*09c0*/  NOP ;  /* 0x0000000000007918 */ /* 0x000fe20000000000 */
.L_x_11:
[----:B------:R-:W2:Y:S01]  /*09d0*/  SHFL.IDX PT, R2, R145, RZ, 0x1f ;  /* 0x00001fff91027589 */ /* 0x000ea200000e0000 */
[----:B------:R-:W-:Y:S01]  /*09e0*/  NOP ;  /* 0x0000000000007918 */ /* 0x000fe20000000000 */
[----:B--2---:R-:W-:-:S13]  /*09f0*/  ISETP.NE.AND P0, PT, R2, 0x3, PT ;  /* 0x000000030200780c */ /* 0x004fda0003f05270 */
[----:B------:R-:W-:Y:S05]  /*0a00*/  @P0 BRA `(.L_x_12) ;  /* 0x0000000000300947 */ /* 0x000fea0003800000 */
[----:B-1----:R-:W1:Y:S01]  /*0a10*/  S2UR UR5, SR_CgaCtaId ;  /* 0x00000000000579c3 */ /* 0x002e620000008800 */
[----:B------:R-:W-:Y:S01]  /*0a20*/  UMOV UR7, 0x400 ;  /* 0x0000040000077882 */ /* 0x000fe20000000000 */
[----:B------:R-:W-:Y:S01]  /*0a30*/  UMOV UR4, 0x20 ;  /* 0x0000002000047882 */ /* 0x000fe20000000000 */
[----:B------:R-:W-:Y:S01]  /*0a40*/  ELECT P0, URZ, PT ;  /* 0x0000000000ff782f */ /* 0x000fe20003800000 */
[----:B------:R-:W-:-:S04]  /*0a50*/  UIADD3 UR10, UPT, UPT, -UR4, 0x100000, URZ ;  /* 0x00100000040a7890 */ /* 0x000fc8000fffe1ff */
[----:B------:R-:W-:Y:S02]  /*0a60*/  USHF.L.U32 UR11, UR10, 0xb, URZ ;  /* 0x0000000b0a0b7899 */ /* 0x000fe400080006ff */
[----:B------:R-:W-:Y:S02]  /*0a70*/  USHF.L.U32 UR10, UR10, 0x1, URZ ;  /* 0x000000010a0a7899 */ /* 0x000fe400080006ff */
[----:B-1----:R-:W-:Y:S01]  /*0a80*/  ULEA UR5, UR5, UR7, 0x18 ;  /* 0x0000000705057291 */ /* 0x002fe2000f8ec0ff */
[----:B------:R-:W1:Y:S11]  /*0a90*/  FENCE.VIEW.ASYNC.S ;  /* 0x00000000000073c6 */ /* 0x000e760000000000 */
[----:B-1----:R2:W1:Y:S01]  /*0aa0*/  SYNCS.EXCH.64 URZ, [UR5+0x160], UR10 ;  /* 0x0001600a05ff75b2 */ /* 0x0024620008000100 */
[----:B------:R2:W1:Y:S02]  /*0ab0*/  SYNCS.EXCH.64 URZ, [UR5+0x168], UR10 ;  /* 0x0001680a05ff75b2 */ /* 0x0004640008000100 */
[----:B--2---:R-:W-:Y:S01]  /*0ac0*/  NOP ;  /* 0x0000000000007918 */ /* 0x004fe20000000000 */
.L_x_12:
[----:B------:R-:W2:Y:S01]  /*0ad0*/  SHFL.IDX PT, R2, R145, RZ, 0x1f ;  /* 0x00001fff91027589 */ /* 0x000ea200000e0000 */
[----:B------:R-:W-:Y:S01]  /*0ae0*/  NOP ;  /* 0x0000000000007918 */ /* 0x000fe20000000000 */
[----:B--2---:R-:W-:-:S13]  /*0af0*/  ISETP.NE.AND P0, PT, R2, 0x4, PT ;  /* 0x000000040200780c */ /* 0x004fda0003f05270 */
[----:B------:R-:W-:Y:S05]  /*0b00*/  @P0 BRA `(.L_x_13) ;  /* 0x00000000004c0947 */ /* 0x000fea0003800000 */
[----:B-1----:R-:W1:Y:S01]  /*0b10*/  S2UR UR5, SR_CgaCtaId ;  /* 0x00000000000579c3 */ /* 0x002e620000008800 */
[----:B------:R-:W-:Y:S01]  /*0b20*/  UMOV UR9, 0x100 ;  /* 0x0000010000097882 */ /* 0x000fe20000000000 */
[----:B------:R-:W-:Y:S01]  /*0b30*/  UMOV UR7, 0x400 ;  /* 0x0000040000077882 */ /* 0x000fe20000000000 */
[----:B------:R-:W-:Y:S01]  /*0b40*/  USEL UR9, UR9, 0xe0, UP2 ;  /* 0x000000e009097887 */ /* 0x000fe20009000000 */
[----:B------:R-:W-:Y:S01]  /*0b50*/  UMOV UR4, 0x1 ;  /* 0x0000000100047882 */ /* 0x000fe20000000000 */
[----:B------:R-:W-:Y:S01]  /*0b60*/  ELECT P0, URZ, PT ;  /* 0x0000000000ff782f */ /* 0x000fe20003800000 */
[----:B------:R-:W-:-:S04]  /*0b70*/  UIADD3 UR10, UPT, UPT, -UR4, 0x100000, URZ ;  /* 0x00100000040a7890 */ /* 0x000fc8000fffe1ff */
[----:B------:R-:W-:Y:S02]  /*0b80*/  USHF.L.U32 UR11, UR10, 0xb, URZ ;  /* 0x0000000b0a0b7899 */ /* 0x000fe400080006ff */
[----:B------:R-:W-:Y:S02]  /*0b90*/  USHF.L.U32 UR10, UR10, 0x1, URZ ;  /* 0x000000010a0a7899 */ /* 0x000fe400080006ff */
[----:B------:R-:W-:-:S04]  /*0ba0*/  UIADD3 UR12, UPT, UPT, -UR9, 0x100000, URZ ;  /* 0x00100000090c7890 */ /* 0x000fc8000fffe1ff */
[----:B------:R-:W-:Y:S02]  /*0bb0*/  USHF.L.U32 UR13, UR12, 0xb, URZ ;  /* 0x0000000b0c0d7899 */ /* 0x000fe400080006ff */
[----:B------:R-:W-:Y:S02]  /*0bc0*/  USHF.L.U32 UR12, UR12, 0x1, URZ ;  /* 0x000000010c0c7899 */ /* 0x000fe400080006ff */
[----:B-1----:R-:W-:Y:S01]  /*0bd0*/  ULEA UR5, UR5, UR7, 0x18 ;  /* 0x0000000705057291 */ /* 0x002fe2000f8ec0ff */
[----:B------:R-:W1:Y:S11]  /*0be0*/  FENCE.VIEW.ASYNC.S ;  /* 0x00000000000073c6 */ /* 0x000e760000000000 */
[----:B-1----:R2:W1:Y:S01]  /*0bf0*/  SYNCS.EXCH.64 URZ, [UR5+0x170], UR10 ;  /* 0x0001700a05ff75b2 */ /* 0x0024620008000100 */
[----:B------:R2:W1:Y:S01]  /*0c00*/  SYNCS.EXCH.64 URZ, [UR5+0x180], UR12 ;  /* 0x0001800c05ff75b2 */ /* 0x0004620008000100 */
[----:B------:R2:W1:Y:S01]  /*0c10*/  SYNCS.EXCH.64 URZ, [UR5+0x178], UR10 ;  /* 0x0001780a05ff75b2 */ /* 0x0004620008000100 */
[----:B------:R2:W1:Y:S02]  /*0c20*/  SYNCS.EXCH.64 URZ, [UR5+0x188], UR12 ;  /* 0x0001880c05ff75b2 */ /* 0x0004640008000100 */
[----:B--2---:R-:W-:Y:S01]  /*0c30*/  NOP ;  /* 0x0000000000007918 */ /* 0x004fe20000000000 */
.L_x_13:
[----:B------:R-:W2:Y:S01]  /*0c40*/  SHFL.IDX PT, R2, R145, RZ, 0x1f ;  /* 0x00001fff91027589 */ /* 0x000ea200000e0000 */
[----:B------:R-:W-:Y:S01]  /*0c50*/  NOP ;  /* 0x0000000000007918 */ /* 0x000fe20000000000 */
[----:B--2---:R-:W-:-:S13]  /*0c60*/  ISETP.NE.AND P0, PT, R2, 0x5, PT ;  /* 0x000000050200780c */ /* 0x004fda0003f05270 */
[----:B------:R-:W-:Y:S05]  /*0c70*/  @P0 BRA `(.L_x_14) ;  /* 0x0000000000580947 */ /* 0x000fea0003800000 */
[----:B-1----:R-:W1:Y:S01]  /*0c80*/  S2UR UR7, SR_CgaCtaId ;  /* 0x00000000000779c3 */ /* 0x002e620000008800 */
        /* <DEDUP_REMOVED lines=12> */
[----:B-1----:R2:W1:Y:S01]  /*0d50*/  SYNCS.EXCH.64 URZ, [UR7+0x190], UR10 ;  /* 0x0001900a07ff75b2 */ /* 0x0024620008000100 */
[----:B------:R2:W1:Y:S01]  /*0d60*/  SYNCS.EXCH.64 URZ, [UR7+0x1b0], UR4 ;  /* 0x0001b00407ff75b2 */ /* 0x0004620008000100 */
[----:B------:R2:W1:Y:S01]  /*0d70*/  SYNCS.EXCH.64 URZ, [UR7+0x198], UR10 ;  /* 0x0001980a07ff75b2 */ /* 0x0004620008000100 */
[----:B------:R2:W1:Y:S01]  /*0d80*/  SYNCS.EXCH.64 URZ, [UR7+0x1b8], UR4 ;  /* 0x0001b80407ff75b2 */ /* 0x0004620008000100 */
[----:B------:R2:W1:Y:S01]  /*0d90*/  SYNCS.EXCH.64 URZ, [UR7+0x1a0], UR10 ;  /* 0x0001a00a07ff75b2 */ /* 0x0004620008000100 */
[----:B------:R2:W1:Y:S01]  /*0da0*/  SYNCS.EXCH.64 URZ, [UR7+0x1c0], UR4 ;  /* 0x0001c00407ff75b2 */ /* 0x0004620008000100 */
[----:B------:R2:W1:Y:S01]  /*0db0*/  SYNCS.EXCH.64 URZ, [UR7+0x1a8], UR10 ;  /* 0x0001a80a07ff75b2 */ /* 0x0004620008000100 */
[----:B------:R2:W1:Y:S02]  /*0dc0*/  SYNCS.EXCH.64 URZ, [UR7+0x1c8], UR4 ;  /* 0x0001c80407ff75b2 */ /* 0x0004640008000100 */
[----:B--2---:R-:W-:Y:S01]  /*0dd0*/  NOP ;  /* 0x0000000000007918 */ /* 0x004fe20000000000 */
.L_x_14:
        /* <DEDUP_REMOVED lines=18> */
.L_x_15:
[----:B-1----:R-:W1:Y:S01]  /*0f00*/  S2UR UR5, SR_CTAID.X ;  /* 0x00000000000579c3 */ /* 0x002e620000002500 */
[----:B------:R-:W-:-:S05]  /*0f10*/  CS2R.32 R135, SR_CgaSize ;  /* 0x0000000000877805 */ /* 0x000fca0000008a00 */
[----:B------:R-:W-:-:S05]  /*0f20*/  IMAD R135, R135, -0xa0, RZ ;  /* 0xffffff6087877824 */ /* 0x000fca00078e02ff */
[----:B------:R-:W-:-:S14]  /*0f30*/  R2UR UR9, R135 ;  /* 0x00000000870972ca */ /* 0x000fdc00000e0000 */
[----:B------:R-:W2:Y:S01]  /*0f40*/  LDCU UR9, c[0x0][UR9+0x2b0] ;  /* 0x00005600090977ac */ /* 0x000ea20008000800 */
[----:B------:R-:W-:Y:S01]  /*0f50*/  NOP ;  /* 0x0000000000007918 */ /* 0x000fe20000000000 */
[----:B------:R-:W-:-:S05]  /*0f60*/  CS2R.32 R135, SR_CgaSize ;  /* 0x0000000000877805 */ /* 0x000fca0000008a00 */
[----:B------:R-:W-:-:S05]  /*0f70*/  IMAD R135, R135, -0xa0, RZ ;  /* 0xffffff6087877824 */ /* 0x000fca00078e02ff */
[----:B------:R-:W-:-:S14]  /*0f80*/  R2UR UR7, R135 ;  /* 0x00000000870772ca */ /* 0x000fdc00000e0000 */
[----:B------:R-:W3:Y:S01]  /*0f90*/  LDCU UR7, c[0x0][UR7+0x2b4] ;  /* 0x00005680070777ac */ /* 0x000ee20008000800 */
[----:B------:R-:W4:Y:S08]  /*0fa0*/  S2UR UR4, SR_CTAID.Y ;  /* 0x00000000000479c3 */ /* 0x000f300000002600 */
[----:B------:R-:W3:Y:S01]  /*0fb0*/  LDC R9, c[0x0][0xb24] ;  /* 0x0002c900ff097b82 */ /* 0x000ee20000000800 */
[----:B-1----:R-:W-:-:S02]  /*0fc0*/  I2FP.F32.U32 R5, UR5 ;  /* 0x0000000500057c45 */ /* 0x002fc40008201000 */
[----:B------:R-:W-:-:S05]  /*0fd0*/  CS2R.32 R3, SR_CgaSize ;  /* 0x0000000000037805 */ /* 0x000fca0000008a00 */
[----:B------:R-:W-:-:S06]  /*0fe0*/  IMAD R3, R3, -0xa0, RZ ;  /* 0xffffff6003037824 */ /* 0x000fcc00078e02ff */
[----:B------:R-:W1:Y:S01]  /*0ff0*/  LDC R3, c[0x0][R3+0x2a0] ;  /* 0x0000a80003037b82 */ /* 0x000e620000000800 */
[----:B------:R-:W-:Y:S01]  /*1000*/  MOV R135, UR5 ;  /* 0x0000000500877c02 */ /* 0x000fe20008000f00 */
[----:B--2---:R-:W-:Y:S01]  /*1010*/  FMUL R5, R5, UR9 ;  /* 0x0000000905057c20 */ /* 0x004fe20008400000 */
[----:B----4-:R-:W-:Y:S02]  /*1020*/  I2FP.F32.U32 R4, UR4 ;  /* 0x0000000400047c45 */ /* 0x010fe40008201000 */
[----:B------:R-:W-:-:S05]  /*1030*/  CS2R.32 R2, SR_CgaSize ;  /* 0x0000000000027805 */ /* 0x000fca0000008a00 */
[----:B------:R-:W-:-:S06]  /*1040*/  IMAD R2, R2, -0xa0, RZ ;  /* 0xffffff6002027824 */ /* 0x000fcc00078e02ff */
[----:B------:R-:W2:Y:S01]  /*1050*/  LDC R2, c[0x0][R2+0x2a4] ;  /* 0x0000a90002027b82 */ /* 0x000ea20000000800 */
[----:B------:R-:W4:Y:S01]  /*1060*/  F2I.U32.TRUNC.NTZ R132, R5 ;  /* 0x0000000500847305 */ /* 0x000f22000020f000 */
[----:B------:R-:W-:Y:S01]  /*1070*/  MOV R133, UR4 ;  /* 0x0000000400857c02 */ /* 0x000fe20008000f00 */
[----:B---3--:R-:W-:-:S05]  /*1080*/  FMUL R4, R4, UR7 ;  /* 0x0000000704047c20 */ /* 0x008fca0008400000 */
[----:B------:R-:W-:Y:S01]  /*1090*/  BAR.SYNC.DEFER_BLOCKING 0x0 ;  /* 0x0000000000007b1d */ /* 0x000fe20000010000 */
[----:B------:R-:W-:-:S05]  /*10a0*/  ISETP.GE.AND P0, PT, R9, 0x1, PT ;  /* 0x000000010900780c */ /* 0x000fca0003f06270 */
[----:B------:R-:W3:Y:S02]  /*10b0*/  F2I.U32.TRUNC.NTZ R117, R4 ;  /* 0x0000000400757305 */ /* 0x000ee4000020f000 */
[----:B------:R-:W2:Y:S01]  /*10c0*/  S2UR UR36, SR_CTAID.Z ;  /* 0x00000000002479c3 */ /* 0x000ea20000002700 */
[----:B----4-:R-:W-:-:S05]  /*10d0*/  IADD3 R132, PT, PT, -R132, RZ, RZ ;  /* 0x000000ff84847210 */ /* 0x010fca0007ffe1ff */
[----:B-1----:R-:W-:Y:S01]  /*10e0*/  IMAD R132, R3, R132, UR5 ;  /* 0x0000000503847e24 */ /* 0x002fe2000f8e0284 */
[----:B---3--:R-:W-:-:S05]  /*10f0*/  IADD3 R117, PT, PT, -R117, RZ, RZ ;  /* 0x000000ff75757210 */ /* 0x008fca0007ffe1ff */
[----:B--2---:R-:W-:Y:S01]  /*1100*/  IMAD R117, R2, R117, UR4 ;  /* 0x0000000402757e24 */ /* 0x004fe2000f8e0275 */
[----:B------:R-:W-:Y:S06]  /*1110*/  @!P0 BRA `(.L_x_16) ;  /* 0x0000000000b88947 */ /* 0x000fec0003800000 */
[----:B------:R-:W1:Y:S01]  /*1120*/  LDC.64 R4, c[0x0][0xb18] ;  /* 0x0002c600ff047b82 */ /* 0x000e620000000a00 */
[----:B------:R-:W-:-:S07]  /*1130*/  ISETP.NE.AND P0, PT, R9, 0x1, PT ;  /* 0x000000010900780c */ /* 0x000fce0003f05270 */
[----:B------:R-:W2:Y:S08]  /*1140*/  LDC R10, c[0x0][0xb0c] ;  /* 0x0002c300ff0a7b82 */ /* 0x000eb00000000800 */
[----:B------:R-:W3:Y:S08]  /*1150*/  LDC R11, c[0x0][0x370] ;  /* 0x0000dc00ff0b7b82 */ /* 0x000ef00000000800 */
[----:B------:R-:W4:Y:S01]  /*1160*/  LDC R12, c[0x0][0x374] ;  /* 0x0000dd00ff0c7b82 */ /* 0x000f220000000800 */
[----:B-1----:R-:W-:-:S07]  /*1170*/  ISETP.NE.AND P1, PT, R4, 0x1, PT ;  /* 0x000000010400780c */ /* 0x002fce0003f25270 */
[----:B------:R-:W3:Y:S01]  /*1180*/  LDC.64 R6, c[0x0][0xb10] ;  /* 0x0002c400ff067b82 */ /* 0x000ee20000000a00 */
[----:B--2---:R-:W-:-:S07]  /*1190*/  ISETP.NE.AND P2, PT, R10, 0x1, PT ;  /* 0x000000010a00780c */ /* 0x004fce0003f45270 */
[----:B------:R-:W1:Y:S08]  /*11a0*/  LDC R8, c[0x0][0xb20] ;  /* 0x0002c800ff087b82 */ /* 0x000e700000000800 */
[----:B------:R-:W2:Y:S01]  /*11b0*/  LDC.64 R2, c[0x0][0xb28] ;  /* 0x0002ca00ff027b82 */ /* 0x000ea20000000a00 */
[----:B----4-:R-:W-:-:S04]  /*11c0*/  IMAD.HI.U32 R13, R12, R5, RZ ;  /* 0x000000050c0d7227 */ /* 0x010fc800078e00ff */
[----:B------:R-:W-:-:S04]  /*11d0*/  IMAD.HI.U32 R5, R133, R5, RZ ;  /* 0x0000000585057227 */ /* 0x000fc800078e00ff */
[----:B---3--:R-:W-:-:S04]  /*11e0*/  IMAD.HI.U32 R14, R11, R6, RZ ;  /* 0x000000060b0e7227 */ /* 0x008fc800078e00ff */
[----:B------:R-:W-:Y:S01]  /*11f0*/  IMAD.HI.U32 R16, R135, R6, RZ ;  /* 0x0000000687107227 */ /* 0x000fe200078e00ff */
[-C--:B------:R-:W-:Y:S02]  /*1200*/  @P2 SHF.R.U32.HI R11, RZ, R7.reuse, R14 ;  /* 0x00000007ff0b2219 */ /* 0x080fe4000001160e */
[-C--:B-1----:R-:W-:Y:S02]  /*1210*/  @P1 SHF.R.U32.HI R12, RZ, R8.reuse, R13 ;  /* 0x00000008ff0c1219 */ /* 0x082fe4000001160d */
[----:B------:R-:W-:Y:S02]  /*1220*/  SHF.R.U32.HI R8, RZ, R8, R5 ;  /* 0x00000008ff087219 */ /* 0x000fe40000011605 */
[----:B------:R-:W-:Y:S02]  /*1230*/  SHF.R.U32.HI R16, RZ, R7, R16 ;  /* 0x00000007ff107219 */ /* 0x000fe40000011610 */
[----:B------:R-:W-:Y:S01]  /*1240*/  SEL R5, R133, R8, !P1 ;  /* 0x0000000885057207 */ /* 0x000fe20004800000 */
[----:B--2---:R-:W-:Y:S01]  /*1250*/  IMAD.HI.U32 R14, R12, R2, RZ ;  /* 0x000000020c0e7227 */ /* 0x004fe200078e00ff */
[----:B------:R-:W-:-:S03]  /*1260*/  SEL R7, R135, R16, !P2 ;  /* 0x0000001087077207 */ /* 0x000fc60005000000 */
[----:B------:R-:W-:Y:S01]  /*1270*/  IMAD.HI.U32 R6, R11, R2, RZ ;  /* 0x000000020b067227 */ /* 0x000fe200078e00ff */
[----:B------:R-:W-:-:S04]  /*1280*/  @P0 SHF.R.U32.HI R12, RZ, R3, R14 ;  /* 0x00000003ff0c0219 */ /* 0x000fc8000001160e */
[----:B------:R-:W-:Y:S01]  /*1290*/  @P0 SHF.R.U32.HI R11, RZ, R3, R6 ;  /* 0x00000003ff0b0219 */ /* 0x000fe20000011606 */
[----:B------:R-:W-:-:S04]  /*12a0*/  IMAD R12, R12, R9, RZ ;  /* 0x000000090c0c7224 */ /* 0x000fc800078e02ff */
[----:B------:R-:W-:Y:S01]  /*12b0*/  IMAD R6, R11, R9, RZ ;  /* 0x000000090b067224 */ /* 0x000fe200078e02ff */
[----:B------:R-:W-:-:S04]  /*12c0*/  ISETP.GE.AND P1, PT, R5, R12, PT ;  /* 0x0000000c0500720c */ /* 0x000fc80003f26270 */
[----:B------:R-:W-:Y:S01]  /*12d0*/  ISETP.GE.OR P1, PT, R7, R6, P1 ;  /* 0x000000060700720c */ /* 0x000fe20000f26670 */
[----:B------:R-:W-:-:S05]  /*12e0*/  IMAD.HI.U32 R6, R5, R2, RZ ;  /* 0x0000000205067227 */ /* 0x000fca00078e00ff */
[----:B------:R-:W-:-:S04]  /*12f0*/  SHF.R.U32.HI R6, RZ, R3, R6 ;  /* 0x00000003ff067219 */ /* 0x000fc80000011606 */
[----:B------:R-:W-:-:S03]  /*1300*/  SEL R6, R5, R6, !P0 ;  /* 0x0000000605067207 */ /* 0x000fc60004000000 */
[----:B------:R-:W-:Y:S01]  /*1310*/  @!P1 IMAD.HI.U32 R8, R7, R2, RZ ;  /* 0x0000000207089227 */ /* 0x000fe200078e00ff */
[----:B------:R-:W-:-:S04]  /*1320*/  IADD3 R2, PT, PT, -R6, RZ, RZ ;  /* 0x000000ff06027210 */ /* 0x000fc80007ffe1ff */
[----:B------:R-:W-:Y:S01]  /*1330*/  @!P1 SHF.R.U32.HI R8, RZ, R3, R8 ;  /* 0x00000003ff089219 */ /* 0x000fe20000011608 */
[----:B------:R-:W-:-:S03]  /*1340*/  IMAD R2, R9, R2, R5 ;  /* 0x0000000209027224 */ /* 0x000fc600078e0205 */
[----:B------:R-:W-:Y:S02]  /*1350*/  @!P1 SEL R3, R7, R8, !P0 ;  /* 0x0000000807039207 */ /* 0x000fe40004000000 */
[----:B------:R-:W-:-:S03]  /*1360*/  IADD3 R8, PT, PT, -R5, RZ, RZ ;  /* 0x000000ff05087210 */ /* 0x000fc60007ffe1ff */
[--C-:B------:R-:W-:Y:S02]  /*1370*/  @!P1 IMAD.IADD R6, R6, 0x1, -R3.reuse ;  /* 0x0000000106069824 */ /* 0x100fe400078e0a03 */
[----:B------:R-:W-:Y:S01]  /*1380*/  @!P1 IMAD R3, R2, R11, R3 ;  /* 0x0000000b02039224 */ /* 0x000fe200078e0203 */
[----:B------:R-:W-:Y:S01]  /*1390*/  IADD3 R2, PT, PT, -R7, RZ, RZ ;  /* 0x000000ff07027210 */ /* 0x000fe20007ffe1ff */
[----:B------:R-:W-:Y:S02]  /*13a0*/  @!P1 IMAD R5, R6, R9, R7 ;  /* 0x0000000906059224 */ /* 0x000fe400078e0207 */
[----:B------:R-:W-:Y:S02]  /*13b0*/  IMAD R8, R4, R8, R133 ;  /* 0x0000000804087224 */ /* 0x000fe400078e0285 */
[----:B------:R-:W-:Y:S02]  /*13c0*/  @!P1 IMAD.MOV.U32 R7, RZ, RZ, R3 ;  /* 0x000000ffff079224 */ /* 0x000fe400078e0003 */
[----:B------:R-:W-:-:S02]  /*13d0*/  IMAD R2, R10, R2, R135 ;  /* 0x000000020a027224 */ /* 0x000fc400078e0287 */
[----:B------:R-:W-:Y:S02]  /*13e0*/  IMAD R133, R5, R4, R8 ;  /* 0x0000000405857224 */ /* 0x000fe400078e0208 */
[----:B------:R-:W-:Y:S02]  /*13f0*/  IMAD R135, R7, R10, R2 ;  /* 0x0000000a07877224 */ /* 0x000fe400078e0202 */
.L_x_16:
[----:B------:R-:W1:Y:S01]  /*1400*/  LDCU UR4, c[0x0][0xb30] ;  /* 0x00016600ff0477ac */ /* 0x000e620008000800 */
[----:B------:R-:W2:Y:S08]  /*1410*/  S2UR UR37, SR_CgaCtaId ;  /* 0x00000000002579c3 */ /* 0x000eb00000008800 */
[----:B------:R-:W3:Y:S01]  /*1420*/  LDC R60, c[0x0][0xb24] ;  /* 0x0002c900ff3c7b82 */ /* 0x000ee20000000800 */
[----:B-1----:R-:W-:-:S09]  /*1430*/  UISETP.NE.AND UP1, UPT, UR4, 0x1, UPT ;  /* 0x000000010400788c */ /* 0x002fd2000bf25270 */
[----:B--2---:R-:W-:Y:S05]  /*1440*/  BRA.U UP1, `(.L_x_17) ;  /* 0x0000000101407547 */ /* 0x004fea000b800000 */
[----:B------:R-:W1:Y:S08]  /*1450*/  LDC.64 R4, c[0x0][0xb10] ;  /* 0x0002c400ff047b82 */ /* 0x000e700000000a00 */
[----:B------:R-:W2:Y:S08]  /*1460*/  LDC.64 R2, c[0x0][0xb18] ;  /* 0x0002c600ff027b82 */ /* 0x000eb00000000a00 */
[----:B------:R-:W4:Y:S08]  /*1470*/  LDC R6, c[0x0][0xb20] ;  /* 0x0002c800ff067b82 */ /* 0x000f300000000800 */
[----:B------:R-:W3:Y:S01]  /*1480*/  LDC R8, c[0x0][0xb0c] ;  /* 0x0002c300ff087b82 */ /* 0x000ee20000000800 */
[----:B-1----:R-:W-:-:S05]  /*1490*/  IMAD.HI.U32 R4, R135, R4, RZ ;  /* 0x0000000487047227 */ /* 0x002fca00078e00ff */
[----:B------:R-:W-:Y:S01]  /*14a0*/  SHF.R.U32.HI R4, RZ, R5, R4 ;  /* 0x00000005ff047219 */ /* 0x000fe20000011604 */
[----:B--2---:R-:W-:Y:S01]  /*14b0*/  IMAD.HI.U32 R3, R133, R3, RZ ;  /* 0x0000000385037227 */ /* 0x004fe200078e00ff */
[----:B------:R-:W-:-:S04]  /*14c0*/  ISETP.NE.AND P0, PT, R2, 0x1, PT ;  /* 0x000000010200780c */ /* 0x000fc80003f05270 */
[----:B----4-:R-:W-:-:S04]  /*14d0*/  SHF.R.U32.HI R6, RZ, R6, R3 ;  /* 0x00000006ff067219 */ /* 0x010fc80000011603 */
[----:B------:R-:W-:Y:S02]  /*14e0*/  SEL R3, R133, R6, !P0 ;  /* 0x0000000685037207 */ /* 0x000fe40004000000 */
[----:B---3--:R-:W-:-:S04]  /*14f0*/  ISETP.NE.AND P1, PT, R8, 0x1, PT ;  /* 0x000000010800780c */ /* 0x008fc80003f25270 */
[----:B------:R-:W-:-:S05]  /*1500*/  SEL R4, R135, R4, !P1 ;  /* 0x0000000487047207 */ /* 0x000fca0004800000 */
[----:B------:R-:W-:Y:S02]  /*1510*/  IMAD.IADD R5, R3, 0x1, -R4 ;  /* 0x0000000103057824 */ /* 0x000fe400078e0a04 */
[----:B------:R-:W-:Y:S02]  /*1520*/  IMAD.IADD R3, R4, 0x1, -R3 ;  /* 0x0000000104037824 */ /* 0x000fe400078e0a03 */
[----:B------:R-:W-:Y:S02]  /*1530*/  IMAD R135, R5, R8, R135 ;  /* 0x0000000805877224 */ /* 0x000fe400078e0287 */
[----:B------:R-:W-:-:S07]  /*1540*/  IMAD R133, R3, R2, R133 ;  /* 0x0000000203857224 */ /* 0x000fce00078e0285 */
.L_x_17:
[----:B------:R-:W-:Y:S01]  /*1550*/  BAR.SYNC.DEFER_BLOCKING 0x0 ;  /* 0x0000000000007b1d */ /* 0x000fe20000010000 */
[----:B------:R-:W-:Y:S01]  /*1560*/  UISETP.NE.AND UP1, UPT, UR8, 0x2, UPT ;  /* 0x000000020800788c */ /* 0x000fe2000bf25270 */
[----:B------:R-:W-:Y:S02]  /*1570*/  ISETP.NE.OR P5, PT, R0, 0x2, !P5 ;  /* 0x000000020000780c */ /* 0x000fe40006fa5670 */
[----:B------:R-:W-:-:S06]  /*1580*/  LOP3.LUT R2, R143, 0x1f, RZ, 0xc0, !PT ;  /* 0x0000001f8f027812 */ /* 0x000fcc00078ec0ff */
[----:B------:R-:W-:Y:S05]  /*1590*/  BRA.U UP1, `(.L_x_18) ;  /* 0x0000001901c07547 */ /* 0x000fea000b800000 */
[----:B------:R-:W1:Y:S01]  /*15a0*/  LDCU UR15, c[0x0][0x38c] ;  /* 0x00007180ff0f77ac */ /* 0x000e620008000800 */
[----:B------:R-:W2:Y:S01]  /*15b0*/  LDC R9, c[0x0][0x370] ;  /* 0x0000dc00ff097b82 */ /* 0x000ea20000000800 */
[----:B------:R-:W-:Y:S01]  /*15c0*/  PLOP3.LUT P1, PT, PT, PT, UP2, 0x80, 0x8 ;  /* 0x000000000008781c */ /* 0x000fe20003f2f028 */
[----:B------:R-:W-:Y:S01]  /*15d0*/  IMAD.MOV.U32 R15, RZ, RZ, 0x1 ;  /* 0x00000001ff0f7424 */ /* 0x000fe200078e00ff */
[----:B------:R-:W-:Y:S01]  /*15e0*/  ISETP.EQ.OR P4, PT, R2, RZ, P5 ;  /* 0x000000ff0200720c */ /* 0x000fe20002f82670 */
[----:B------:R-:W-:Y:S01]  /*15f0*/  IMAD.MOV.U32 R14, RZ, RZ, RZ ;  /* 0x000000ffff0e7224 */ /* 0x000fe200078e00ff */
[----:B------:R-:W-:Y:S02]  /*1600*/  PLOP3.LUT P1, PT, P1, PT, PT, 0x8, 0x80 ;  /* 0x000000000080781c */ /* 0x000fe40000f2e170 */
[----:B------:R-:W-:Y:S01]  /*1610*/  CS2R R12, SRZ ;  /* 0x00000000000c7805 */ /* 0x000fe2000001ff00 */
[----:B------:R-:W-:Y:S01]  /*1620*/  IMAD.MOV.U32 R10, RZ, RZ, 0x1 ;  /* 0x00000001ff0a7424 */ /* 0x000fe200078e00ff */
[----:B------:R-:W4:Y:S01]  /*1630*/  LDC R0, c[0x0][0x374] ;  /* 0x0000dd00ff007b82 */ /* 0x000f220000000800 */
[----:B------:R-:W2:Y:S01]  /*1640*/  LDCU.64 UR24, c[0x0][0x348] ;  /* 0x00006900ff1877ac */ /* 0x000ea20008000a00 */
[----:B------:R-:W-:Y:S01]  /*1650*/  UMOV UR13, URZ ;  /* 0x000000ff000d7c82 */ /* 0x000fe20008000000 */
[----:B-1----:R-:W-:-:S04]  /*1660*/  UIADD3 UR5, UPT, UPT, UR15, 0x3f, URZ ;  /* 0x0000003f0f057890 */ /* 0x002fc8000fffe0ff */
[----:B------:R-:W-:-:S04]  /*1670*/  USHF.R.S32.HI UR4, URZ, 0x1f, UR5 ;  /* 0x0000001fff047899 */ /* 0x000fc80008011405 */
[----:B------:R-:W-:-:S04]  /*1680*/  ULEA.HI UR4, UR4, UR5, URZ, 0x6 ;  /* 0x0000000504047291 */ /* 0x000fc8000f8f30ff */
[----:B------:R-:W-:Y:S02]  /*1690*/  USHF.R.S32.HI UR22, URZ, 0x6, UR4 ;  /* 0x00000006ff167899 */ /* 0x000fe40008011404 */
[----:B------:R-:W-:Y:S02]  /*16a0*/  UIADD3 UR4, UPT, UPT, UR15, -0x1, URZ ;  /* 0xffffffff0f047890 */ /* 0x000fe4000fffe0ff */
[----:B------:R-:W-:Y:S02]  /*16b0*/  UISETP.LT.U32.AND UP0, UPT, UR22, 0x15, UPT ;  /* 0x000000151600788c */ /* 0x000fe4000bf01070 */
[----:B------:R-:W-:Y:S02]  /*16c0*/  UISETP.GE.U32.AND UP1, UPT, UR4, -0x7f, UPT ;  /* 0xffffff810400788c */ /* 0x000fe4000bf26070 */
[----:B------:R-:W-:Y:S02]  /*16d0*/  USEL UR21, UR22, 0x15, UP0 ;  /* 0x0000001516157887 */ /* 0x000fe40008000000 */
[----:B------:R-:W-:-:S02]  /*16e0*/  UIADD3 UR15, UPT, UPT, UR15, 0x7e, URZ ;  /* 0x0000007e0f0f7890 */ /* 0x000fc4000fffe0ff */
[----:B------:R-:W-:Y:S02]  /*16f0*/  UIADD3 UR7, UPT, UPT, UR21, -0x1, URZ ;  /* 0xffffffff15077890 */ /* 0x000fe4000fffe0ff */
[----:B------:R-:W-:-:S03]  /*1700*/  UIADD3 UR14, UPT, UPT, UR22, -UR21, URZ ;  /* 0x80000015160e7290 */ /* 0x000fc6000fffe0ff */
[----:B------:R-:W-:-:S04]  /*1710*/  @UP1 UIADD3 UR7, UPT, UPT, UR21, URZ, URZ ;  /* 0x000000ff15071290 */ /* 0x000fc8000fffe0ff */
[----:B--2---:R-:W-:-:S12]  /*1720*/  UIADD3 UR7, UPT, UPT, UR7, 0x1, URZ ;  /* 0x0000000107077890 */ /* 0x004fd8000fffe0ff */
.L_x_36:
[----:B------:R-:W-:Y:S01]  /*1730*/  UISETP.NE.AND UP0, UPT, UR37, URZ, UPT ;  /* 0x000000ff2500728c */ /* 0x000fe2000bf05270 */
[----:B------:R-:W1:Y:S08]  /*1740*/  S2UR UR37, SR_CgaCtaId ;  /* 0x00000000002579c3 */ /* 0x000e700000008800 */
[----:B------:R-:W-:Y:S05]  /*1750*/  BRA.U UP0, `(.L_x_19) ;  /* 0x0000000100347547 */ /* 0x000fea000b800000 */
[----:B------:R-:W2:Y:S01]  /*1760*/  S2R R2, SR_CgaCtaId ;  /* 0x0000000000027919 */ /* 0x000ea20000008800 */
[----:B------:R-:W-:-:S04]  /*1770*/  MOV R3, 0x400 ;  /* 0x0000040000037802 */ /* 0x000fc80000000f00 */
[----:B--2---:R-:W-:Y:S02]  /*1780*/  LEA R3, R2, R3, 0x18 ;  /* 0x0000000302037211 */ /* 0x004fe400078ec0ff */
[----:B------:R-:W-:-:S03]  /*1790*/  SHF.L.U32 R2, R10, 0x1f, RZ ;  /* 0x0000001f0a027819 */ /* 0x000fc600000006ff */
[----:B------:R-:W-:-:S04]  /*17a0*/  IMAD R3, R12, 0x8, R3 ;  /* 0x000000080c037824 */ /* 0x000fc800078e0203 */
[----:B------:R-:W2:Y:S02]  /*17b0*/  SYNCS.PHASECHK.TRANS64.TRYWAIT P0, [R3+URZ+0x1e0], R2 ;  /* 0x0001e002030075a7 */ /* 0x000ea400080011ff */
[----:B--2---:R-:W-:Y:S05]  /*17c0*/  @!P0 BRA `(.L_x_20) ;  /* 0x0000005c00488947 */ /* 0x004fea0003800000 */
.L_x_115:
[----:B------:R-:W-:Y:S01]  /*17d0*/  VIADD R12, R12, 0x1 ;  /* 0x000000010c0c7836 */ /* 0x000fe20000000000 */
[----:B------:R2:W-:Y:S04]  /*17e0*/  SYNCS.ARRIVE.TRANS64.A1T0 RZ, [R3+URZ+0x1d0], RZ ;  /* 0x0001d0ff03ff79a7 */ /* 0x0005e800081000ff */
[----:B------:R-:W-:-:S04]  /*17f0*/  ISETP.NE.AND P0, PT, R12, 0x2, PT ;  /* 0x000000020c00780c */ /* 0x000fc80003f05270 */
[----:B------:R-:W-:Y:S02]  /*1800*/  SEL R12, R12, RZ, P0 ;  /* 0x000000ff0c0c7207 */ /* 0x000fe40000000000 */
[----:B--2---:R-:W-:-:S04]  /*1810*/  SEL R3, RZ, 0x1, P0 ;  /* 0x00000001ff037807 */ /* 0x004fc80000000000 */
[----:B------:R-:W-:-:S07]  /*1820*/  LOP3.LUT R10, R10, R3, RZ, 0x3c, !PT ;  /* 0x000000030a0a7212 */ /* 0x000fce00078e3cff */
.L_x_19:
[----:B------:R-:W-:Y:S01]  /*1830*/  UMOV UR4, 0x400 ;  /* 0x0000040000047882 */ /* 0x000fe20000000000 */
[----:B------:R-:W-:Y:S01]  /*1840*/  SHF.L.U32 R2, R15, 0x1f, RZ ;  /* 0x0000001f0f027819 */ /* 0x000fe200000006ff */
[----:B-1----:R-:W-:Y:S01]  /*1850*/  ULEA UR4, UR37, UR4, 0x18 ;  /* 0x0000000425047291 */ /* 0x002fe2000f8ec0ff */
[----:B------:R-:W-:Y:S01]  /*1860*/  R2UR UR35, R135 ;  /* 0x00000000872372ca */ /* 0x000fe200000e0000 */
[----:B------:R-:W-:Y:S01]  /*1870*/  UISETP.GE.U32.AND UP0, UPT, UR15, 0x7f, UPT ;  /* 0x0000007f0f00788c */ /* 0x000fe2000bf06070 */
[----:B------:R-:W-:Y:S01]  /*1880*/  R2UR UR11, R133 ;  /* 0x00000000850b72ca */ /* 0x000fe200000e0000 */
[----:B------:R-:W-:Y:S01]  /*1890*/  ULEA UR5, UR13, UR4, 0x3 ;  /* 0x000000040d057291 */ /* 0x000fe2000f8e18ff */
[----:B------:R-:W-:-:S08]  /*18a0*/  UMOV UR23, URZ ;  /* 0x000000ff00177c82 */ /* 0x000fd00008000000 */
[----:B------:R1:W2:Y:S01]  /*18b0*/  SYNCS.PHASECHK.TRANS64.TRYWAIT P0, [UR5+0xa8], R2 ;  /* 0x0000a802ff0075a7 */ /* 0x0002a20008001105 */
[----:B------:R-:W-:Y:S02]  /*18c0*/  USHF.L.U32 UR35, UR35, 0x6, URZ ;  /* 0x0000000623237899 */ /* 0x000fe400080006ff */
[----:B------:R-:W-:Y:S01]  /*18d0*/  UIMAD UR11, UR11, 0x60, URZ ;  /* 0x000000600b0b78a4 */ /* 0x000fe2000f8e02ff */
[----:B------:R-:W-:Y:S11]  /*18e0*/  BRA.U !UP0, `(.L_x_21) ;  /* 0x0000000108a87547 */ /* 0x000ff6000b800000 */
[----:B------:R-:W-:Y:S01]  /*18f0*/  UMOV UR16, URZ ;  /* 0x000000ff00107c82 */ /* 0x000fe20008000000 */
[----:B------:R-:W-:-:S05]  /*1900*/  UMOV UR6, UR13 ;  /* 0x0000000d00067c82 */ /* 0x000fca0008000000 */
.L_x_26:
[----:B--2---:R-:W-:Y:S01]  /*1910*/  @!P5 MOV R3, 0x2800 ;  /* 0x000028000003d802 */ /* 0x004fe20000000f00 */
[----:B-1----:R-:W-:Y:S01]  /*1920*/  ULEA UR33, UR6, UR4, 0x3 ;  /* 0x0000000406217291 */ /* 0x002fe2000f8e18ff */
[----:B--2---:R-:W-:Y:S11]  /*1930*/  @P0 BRA `(.L_x_22) ;  /* 0x00000000000c0947 */ /* 0x004ff60003800000 */
[----:B------:R-:W-:Y:S04]  /*1940*/  SHF.L.U32 R5, R15, 0x1f, RZ ;  /* 0x0000001f0f057819 */ /* 0x000fe800000006ff */
[----:B------:R-:W2:Y:S02]  /*1950*/  SYNCS.PHASECHK.TRANS64.TRYWAIT P0, [UR33+0xa8], R5 ;  /* 0x0000a805ff0075a7 */ /* 0x000ea40008001121 */
[----:B--2---:R-:W-:Y:S05]  /*1960*/  @!P0 BRA `(.L_x_23) ;  /* 0x0000005800f48947 */ /* 0x004fea0003800000 */
.L_x_22:
[----:B------:R2:W-:Y:S01]  /*1970*/  @!P5 SYNCS.ARRIVE.TRANS64 RZ, [UR33], R3 ;  /* 0x00000003ffffd9a7 */ /* 0x0005e20008000021 */
[----:B------:R-:W-:Y:S04]  /*1980*/  BSSY.RECONVERGENT B0, `(.L_x_24) ;  /* 0x0000003000007945 */ /* 0x000fe80003800200 */
[----:B------:R-:W-:Y:S05]  /*1990*/  @P4 BRA `(.L_x_25) ;  /* 0x0000000000044947 */ /* 0x000fea0003800000 */
[----:B------:R-:W-:Y:S05]  /*19a0*/  BPT.TRAP 0x1 ;  /* 0x000000040000795c */ /* 0x000fea0000300000 */
.L_x_25:
[----:B------:R-:W-:Y:S05]  /*19b0*/  BSYNC.RECONVERGENT B0 ;  /* 0x0000000000007941 */ /* 0x000fea0003800200 */
.L_x_24:
[----:B------:R-:W-:Y:S02]  /*19c0*/  UIADD3 UR13, UPT, UPT, UR6, 0x1, URZ ;  /* 0x00000001060d7890 */ /* 0x000fe4000fffe0ff */
[----:B------:R-:W-:Y:S02]  /*19d0*/  UIADD3 UR18, UP1, UPT, UR24, 0x80, URZ ;  /* 0x0000008018127890 */ /* 0x000fe4000ff3e0ff */
[----:B------:R-:W-:Y:S02]  /*19e0*/  UISETP.NE.AND UP0, UPT, UR13, 0x15, UPT ;  /* 0x000000150d00788c */ /* 0x000fe4000bf05270 */
[----:B------:R-:W-:Y:S02]  /*19f0*/  ULEA UR32, UR6, UR4, 0xc ;  /* 0x0000000406207291 */ /* 0x000fe4000f8e60ff */
[----:B------:R-:W-:Y:S02]  /*1a00*/  USEL UR9, URZ, 0x1, UP0 ;  /* 0x00000001ff097887 */ /* 0x000fe40008000000 */
[----:B------:R-:W-:Y:S02]  /*1a10*/  USEL UR13, UR13, URZ, UP0 ;  /* 0x000000ff0d0d7287 */ /* 0x000fe40008000000 */
[----:B------:R-:W-:Y:S02]  /*1a20*/  USHF.L.U32 UR34, UR16, 0x6, URZ ;  /* 0x0000000610227899 */ /* 0x000fe400080006ff */
[----:B------:R-:W-:Y:S01]  /*1a30*/  ULEA UR8, UR13, UR4, 0x3 ;  /* 0x000000040d087291 */ /* 0x000fe2000f8e18ff */
[----:B------:R-:W-:Y:S01]  /*1a40*/  LOP3.LUT R15, R15, UR9, RZ, 0x3c, !PT ;  /* 0x000000090f0f7c12 */ /* 0x000fe2000f8e3cff */
[----:B------:R-:W-:Y:S02]  /*1a50*/  UIADD3.X UR19, UPT, UPT, URZ, UR25, URZ, UP1, !UPT ;  /* 0x00000019ff137290 */ /* 0x000fe40008ffe4ff */
[----:B------:R-:W-:Y:S01]  /*1a60*/  UIADD3 UR32, UPT, UPT, UR32, 0x3400, URZ ;  /* 0x0000340020207890 */ /* 0x000fe2000fffe0ff */
[----:B-1----:R-:W-:Y:S01]  /*1a70*/  SHF.L.U32 R2, R15, 0x1f, RZ ;  /* 0x0000001f0f027819 */ /* 0x002fe200000006ff */
[----:B------:R-:W-:Y:S02]  /*1a80*/  UIMAD UR5, UR6, 0x1800, UR4 ;  /* 0x00001800060578a4 */ /* 0x000fe4000f8e0204 */
[----:B------:R-:W-:Y:S01]  /*1a90*/  UIADD3 UR26, UP0, UPT, UR24, 0x180, URZ ;  /* 0x00000180181a7890 */ /* 0x000fe2000ff1e0ff */
[----:B------:R1:W1:Y:S01]  /*1aa0*/  SYNCS.PHASECHK.TRANS64.TRYWAIT P0, [UR8+0xa8], R2 ;  /* 0x0000a802ff0075a7 */ /* 0x0002620008001108 */
[----:B------:R-:W-:Y:S01]  /*1ab0*/  UMOV UR28, 0x0 ;  /* 0x00000000001c7882 */ /* 0x000fe20000000000 */
[----:B------:R-:W-:Y:S01]  /*1ac0*/  UMOV UR29, 0x10000000 ;  /* 0x10000000001d7882 */ /* 0x000fe20000000000 */
[----:B------:R-:W-:Y:S01]  /*1ad0*/  UIADD3 UR8, UPT, UPT, UR5, 0x18400, URZ ;  /* 0x0001840005087890 */ /* 0x000fe2000fffe0ff */
[----:B------:R1:W-:Y:S01]  /*1ae0*/  UTMALDG.3D [UR32], [UR18], desc[UR28] ;  /* 0x00001c20120075b4 */ /* 0x0003e20008011000 */
[----:B------:R-:W-:Y:S02]  /*1af0*/  UIADD3.X UR27, UPT, UPT, URZ, UR25, URZ, UP0, !UPT ;  /* 0x00000019ff1b7290 */ /* 0x000fe400087fe4ff */
[----:B------:R-:W-:Y:S01]  /*1b00*/  UIADD3 UR16, UPT, UPT, UR16, 0x1, URZ ;  /* 0x0000000110107890 */ /* 0x000fe2000fffe0ff */
[----:B------:R-:W-:Y:S01]  /*1b10*/  UMOV UR12, UR36 ;  /* 0x00000024000c7c82 */ /* 0x000fe20008000000 */
[----:B------:R-:W-:Y:S01]  /*1b20*/  UMOV UR9, UR33 ;  /* 0x0000002100097c82 */ /* 0x000fe20008000000 */
[----:B------:R-:W-:Y:S01]  /*1b30*/  UMOV UR10, UR34 ;  /* 0x00000022000a7c82 */ /* 0x000fe20008000000 */
[----:B------:R-:W-:Y:S03]  /*1b40*/  UISETP.NE.AND UP0, UPT, UR16, UR7, UPT ;  /* 0x000000071000728c */ /* 0x000fe6000bf05270 */
[----:B------:R1:W-:Y:S01]  /*1b50*/  UTMALDG.3D [UR8], [UR26], desc[UR28] ;  /* 0x00001c081a0075b4 */ /* 0x0003e20008011000 */
[----:B------:R-:W-:Y:S01]  /*1b60*/  UMOV UR23, UR7 ;  /* 0x0000000700177c82 */ /* 0x000fe20008000000 */
[----:B------:R-:W-:Y:S04]  /*1b70*/  UMOV UR6, UR13 ;  /* 0x0000000d00067c82 */ /* 0x000fe80008000000 */
[----:B------:R-:W-:Y:S05]  /*1b80*/  BRA.U UP0, `(.L_x_26) ;  /* 0xfffffffd00607547 */ /* 0x000fea000b83ffff */
.L_x_21:
[----:B------:R-:W-:Y:S01]  /*1b90*/  ULEA UR5, UR13, UR4, 0x3 ;  /* 0x000000040d057291 */ /* 0x000fe2000f8e18ff */
[----:B-1----:R-:W-:Y:S01]  /*1ba0*/  SHF.L.U32 R2, R15, 0x1f, RZ ;  /* 0x0000001f0f027819 */ /* 0x002fe200000006ff */
[----:B------:R-:W-:Y:S01]  /*1bb0*/  @!P1 SYNCS.ARRIVE.TRANS64.A1T0 RZ, [UR4+0x168], RZ ;  /* 0x000168ffffff99a7 */ /* 0x000fe20008100004 */
[----:B------:R-:W-:-:S06]  /*1bc0*/  UISETP.GT.AND UP0, UPT, UR22, UR21, UPT ;  /* 0x000000151600728c */ /* 0x000fcc000bf04270 */
[----:B--2---:R1:W2:Y:S03]  /*1bd0*/  SYNCS.PHASECHK.TRANS64.TRYWAIT P0, [UR5+0xa8], R2 ;  /* 0x0000a802ff0075a7 */ /* 0x0042a60008001105 */
[----:B------:R-:W-:Y:S05]  /*1be0*/  BRA.U !UP0, `(.L_x_27) ;  /* 0x0000000108ac7547 */ /* 0x000fea000b800000 */
[----:B------:R-:W-:Y:S01]  /*1bf0*/  UIADD3 UR26, UPT, UPT, UR14, UR23, URZ ;  /* 0x000000170e1a7290 */ /* 0x000fe2000fffe0ff */
[----:B------:R-:W-:-:S11]  /*1c00*/  UMOV UR6, UR13 ;  /* 0x0000000d00067c82 */ /* 0x000fd60008000000 */
.L_x_32:
[----:B--2---:R-:W-:Y:S01]  /*1c10*/  @!P5 MOV R3, 0x2800 ;  /* 0x000028000003d802 */ /* 0x004fe20000000f00 */
[----:B-1----:R-:W-:Y:S01]  /*1c20*/  ULEA UR17, UR6, UR4, 0x3 ;  /* 0x0000000406117291 */ /* 0x002fe2000f8e18ff */
[----:B--2---:R-:W-:Y:S11]  /*1c30*/  @P0 BRA `(.L_x_28) ;  /* 0x00000000000c0947 */ /* 0x004ff60003800000 */
[----:B------:R-:W-:Y:S04]  /*1c40*/  SHF.L.U32 R5, R15, 0x1f, RZ ;  /* 0x0000001f0f057819 */ /* 0x000fe800000006ff */
[----:B------:R-:W2:Y:S02]  /*1c50*/  SYNCS.PHASECHK.TRANS64.TRYWAIT P0, [UR17+0xa8], R5 ;  /* 0x0000a805ff0075a7 */ /* 0x000ea40008001111 */
[----:B--2---:R-:W-:Y:S05]  /*1c60*/  @!P0 BRA `(.L_x_29) ;  /* 0x00000058004c8947 */ /* 0x004fea0003800000 */
.L_x_28:
[----:B------:R2:W-:Y:S01]  /*1c70*/  @!P5 SYNCS.ARRIVE.TRANS64 RZ, [UR17], R3 ;  /* 0x00000003ffffd9a7 */ /* 0x0005e20008000011 */
[----:B------:R-:W-:Y:S04]  /*1c80*/  BSSY.RECONVERGENT B0, `(.L_x_30) ;  /* 0x0000003000007945 */ /* 0x000fe80003800200 */
[----:B------:R-:W-:Y:S05]  /*1c90*/  @P4 BRA `(.L_x_31) ;  /* 0x0000000000044947 */ /* 0x000fea0003800000 */
[----:B------:R-:W-:Y:S05]  /*1ca0*/  BPT.TRAP 0x1 ;  /* 0x000000040000795c */ /* 0x000fea0000300000 */
.L_x_31:
[----:B------:R-:W-:Y:S05]  /*1cb0*/  BSYNC.RECONVERGENT B0 ;  /* 0x0000000000007941 */ /* 0x000fea0003800200 */
.L_x_30:
[----:B------:R-:W-:Y:S02]  /*1cc0*/  UIADD3 UR13, UPT, UPT, UR6, 0x1, URZ ;  /* 0x00000001060d7890 */ /* 0x000fe4000fffe0ff */
[----:B------:R-:W-:Y:S02]  /*1cd0*/  ULEA UR16, UR6, UR4, 0xc ;  /* 0x0000000406107291 */ /* 0x000fe4000f8e60ff */
[----:B------:R-:W-:Y:S02]  /*1ce0*/  UISETP.NE.AND UP0, UPT, UR13, 0x15, UPT ;  /* 0x000000150d00788c */ /* 0x000fe4000bf05270 */
[----:B------:R-:W-:Y:S02]  /*1cf0*/  UIADD3 UR32, UP1, UPT, UR24, 0x80, URZ ;  /* 0x0000008018207890 */ /* 0x000fe4000ff3e0ff */
[----:B------:R-:W-:Y:S02]  /*1d00*/  USEL UR9, URZ, 0x1, UP0 ;  /* 0x00000001ff097887 */ /* 0x000fe40008000000 */
[----:B------:R-:W-:Y:S02]  /*1d10*/  USEL UR13, UR13, URZ, UP0 ;  /* 0x000000ff0d0d7287 */ /* 0x000fe40008000000 */
[----:B------:R-:W-:Y:S02]  /*1d20*/  USHF.L.U32 UR18, UR23, 0x6, URZ ;  /* 0x0000000617127899 */ /* 0x000fe400080006ff */
[----:B------:R-:W-:Y:S01]  /*1d30*/  ULEA UR8, UR13, UR4, 0x3 ;  /* 0x000000040d087291 */ /* 0x000fe2000f8e18ff */
[----:B------:R-:W-:Y:S01]  /*1d40*/  LOP3.LUT R15, R15, UR9, RZ, 0x3c, !PT ;  /* 0x000000090f0f7c12 */ /* 0x000fe2000f8e3cff */
[----:B------:R-:W-:Y:S02]  /*1d50*/  UIADD3 UR16, UPT, UPT, UR16, 0x3400, URZ ;  /* 0x0000340010107890 */ /* 0x000fe4000fffe0ff */
[----:B------:R-:W-:Y:S01]  /*1d60*/  UIADD3.X UR33, UPT, UPT, URZ, UR25, URZ, UP1, !UPT ;  /* 0x00000019ff217290 */ /* 0x000fe20008ffe4ff */
[----:B-1----:R-:W-:Y:S01]  /*1d70*/  SHF.L.U32 R2, R15, 0x1f, RZ ;  /* 0x0000001f0f027819 */ /* 0x002fe200000006ff */
[----:B------:R-:W-:Y:S02]  /*1d80*/  UIMAD UR5, UR6, 0x1800, UR4 ;  /* 0x00001800060578a4 */ /* 0x000fe4000f8e0204 */
[----:B------:R-:W-:Y:S01]  /*1d90*/  UIADD3 UR30, UP0, UPT, UR24, 0x180, URZ ;  /* 0x00000180181e7890 */ /* 0x000fe2000ff1e0ff */
[----:B------:R1:W1:Y:S01]  /*1da0*/  SYNCS.PHASECHK.TRANS64.TRYWAIT P0, [UR8+0xa8], R2 ;  /* 0x0000a802ff0075a7 */ /* 0x0002620008001108 */
[----:B------:R-:W-:Y:S01]  /*1db0*/  UIADD3 UR8, UPT, UPT, UR5, 0x18400, URZ ;  /* 0x0001840005087890 */ /* 0x000fe2000fffe0ff */
[----:B------:R-:W-:Y:S01]  /*1dc0*/  UMOV UR28, 0x0 ;  /* 0x00000000001c7882 */ /* 0x000fe20000000000 */
[----:B------:R-:W-:Y:S01]  /*1dd0*/  UMOV UR29, 0x10000000 ;  /* 0x10000000001d7882 */ /* 0x000fe20000000000 */
[----:B------:R-:W-:Y:S01]  /*1de0*/  UMOV UR19, UR35 ;  /* 0x0000002300137c82 */ /* 0x000fe20008000000 */
[----:B------:R-:W-:Y:S01]  /*1df0*/  UMOV UR20, UR36 ;  /* 0x0000002400147c82 */ /* 0x000fe20008000000 */
[----:B------:R-:W-:Y:S01]  /*1e00*/  UIADD3.X UR31, UPT, UPT, URZ, UR25, URZ, UP0, !UPT ;  /* 0x00000019ff1f7290 */ /* 0x000fe200087fe4ff */
[----:B------:R1:W-:Y:S01]  /*1e10*/  UTMALDG.3D [UR16], [UR32], desc[UR28] ;  /* 0x00001c10200075b4 */ /* 0x0003e20008011000 */
[----:B------:R-:W-:Y:S01]  /*1e20*/  UIADD3 UR23, UPT, UPT, UR23, 0x1, URZ ;  /* 0x0000000117177890 */ /* 0x000fe2000fffe0ff */
[----:B------:R-:W-:Y:S01]  /*1e30*/  UMOV UR12, UR36 ;  /* 0x00000024000c7c82 */ /* 0x000fe20008000000 */
[----:B------:R-:W-:Y:S01]  /*1e40*/  UMOV UR9, UR17 ;  /* 0x0000001100097c82 */ /* 0x000fe20008000000 */
[----:B------:R-:W-:Y:S01]  /*1e50*/  UMOV UR10, UR18 ;  /* 0x00000012000a7c82 */ /* 0x000fe20008000000 */
[----:B------:R-:W-:Y:S03]  /*1e60*/  UISETP.NE.AND UP0, UPT, UR23, UR26, UPT ;  /* 0x0000001a1700728c */ /* 0x000fe6000bf05270 */
[----:B------:R1:W-:Y:S01]  /*1e70*/  UTMALDG.3D [UR8], [UR30], desc[UR28] ;  /* 0x00001c081e0075b4 */ /* 0x0003e20008011000 */
[----:B------:R-:W-:Y:S05]  /*1e80*/  UMOV UR6, UR13 ;  /* 0x0000000d00067c82 */ /* 0x000fea0008000000 */
[----:B------:R-:W-:Y:S05]  /*1e90*/  BRA.U UP0, `(.L_x_32) ;  /* 0xfffffffd005c7547 */ /* 0x000fea000b83ffff */
.L_x_27:
[C---:B-1----:R-:W-:Y:S01]  /*1ea0*/  LEA R2, R14.reuse, UR4, 0x3 ;  /* 0x000000040e027c11 */ /* 0x042fe2000f8e18ff */
[----:B------:R-:W-:Y:S01]  /*1eb0*/  NOP ;  /* 0x0000000000007918 */ /* 0x000fe20000000000 */
[----:B--2---:R-:W-:Y:S02]  /*1ec0*/  SHF.L.U32 R3, R13, 0x1f, RZ ;  /* 0x0000001f0d037819 */ /* 0x004fe400000006ff */
[----:B------:R-:W-:Y:S02]  /*1ed0*/  LEA R4, R14, UR4, 0x4 ;  /* 0x000000040e047c11 */ /* 0x000fe4000f8e20ff */
[----:B------:R-:W1:Y:S02]  /*1ee0*/  SYNCS.PHASECHK.TRANS64.TRYWAIT P0, [R2+URZ+0x170], R3 ;  /* 0x00017003020075a7 */ /* 0x000e6400080011ff */
[----:B-1----:R-:W-:Y:S05]  /*1ef0*/  @!P0 BRA `(.L_x_33) ;  /* 0x0000005400c08947 */ /* 0x002fea0003800000 */
.L_x_118:
[----:B------:R-:W2:Y:S01]  /*1f00*/  LDS.128 R4, [R4+0x200] ;  /* 0x0002000004047984 */ /* 0x000ea20000000c00 */
[----:B---3--:R-:W-:Y:S01]  /*1f10*/  ISETP.GE.AND P0, PT, R60, 0x1, PT ;  /* 0x000000013c00780c */ /* 0x008fe20003f06270 */
[----:B-1----:R-:W-:Y:S01]  /*1f20*/  VIADD R2, R2, 0x180 ;  /* 0x0000018002027836 */ /* 0x002fe20000000000 */
[----:B------:R-:W-:Y:S01]  /*1f30*/  @!PT LDS RZ, [RZ] ;  /* 0x00000000fffff984 */ /* 0x000fe20000000800 */
[----:B------:R-:W-:Y:S01]  /*1f40*/  @!PT LDS RZ, [RZ] ;  /* 0x00000000fffff984 */ /* 0x000fe20000000800 */
[----:B------:R-:W-:Y:S01]  /*1f50*/  @!PT LDS RZ, [RZ] ;  /* 0x00000000fffff984 */ /* 0x000fe20000000800 */
[----:B------:R-:W-:Y:S01]  /*1f60*/  @!PT LDS RZ, [RZ] ;  /* 0x00000000fffff984 */ /* 0x000fe20000000800 */
[----:B------:R1:W-:Y:S06]  /*1f70*/  MEMBAR.ALL.CTA ;  /* 0x0000000000007992 */ /* 0x0003ec0000008000 */
[----:B-1----:R-:W1:Y:S01]  /*1f80*/  FENCE.VIEW.ASYNC.S ;  /* 0x00000000000073c6 */ /* 0x002e620000000000 */
[----:B------:R-:W-:-:S04]  /*1f90*/  PRMT R2, RZ, 0x654, R2 ;  /* 0x00000654ff027816 */ /* 0x000fc80000000002 */
[----:B-1----:R1:W-:Y:S01]  /*1fa0*/  SYNCS.ARRIVE.TRANS64.RED.A1T0 RZ, [R2+URZ], RZ ;  /* 0x000000ff02ff79a7 */ /* 0x0023e200081004ff */
[----:B--2---:R-:W-:-:S13]  /*1fb0*/  LOP3.LUT P2, RZ, R6, 0x1, RZ, 0xc0, !PT ;  /* 0x0000000106ff7812 */ /* 0x004fda000784c0ff */
[----:B------:R-:W-:Y:S01]  /*1fc0*/  @P2 SHF.R.U32.HI R3, RZ, 0x10, R5 ;  /* 0x00000010ff032819 */ /* 0x000fe20000011605 */
[----:B------:R-:W-:Y:S01]  /*1fd0*/  VOTEU.ANY UP0, P2 ;  /* 0x0000000000ff7886 */ /* 0x000fe20001000100 */
[----:B------:R-:W-:Y:S02]  /*1fe0*/  @P2 MOV R11, R4 ;  /* 0x00000004000b2202 */ /* 0x000fe40000000f00 */
[----:B------:R-:W-:Y:S02]  /*1ff0*/  @P2 R2UR.BROADCAST UR5, R3 ;  /* 0x00000000030522ca */ /* 0x000fe400008e0000 */
[----:B------:R-:W-:-:S11]  /*2000*/  @P2 LOP3.LUT R8, R5, 0xffff, RZ, 0xc0, !PT ;  /* 0x0000ffff05082812 */ /* 0x000fd600078ec0ff */
[----:B------:R-:W-:Y:S01]  /*2010*/  @UP0 UMOV UR36, UR5 ;  /* 0x0000000500240c82 */ /* 0x000fe20008000000 */
[----:B-1----:R-:W-:Y:S05]  /*2020*/  @!P0 BRA `(.L_x_34) ;  /* 0x0000000000b88947 */ /* 0x002fea0003800000 */
[----:B------:R-:W4:Y:S01]  /*2030*/  LDC.64 R4, c[0x0][0xb18] ;  /* 0x0002c600ff047b82 */ /* 0x000f220000000a00 */
[----:B------:R-:W-:-:S07]  /*2040*/  ISETP.NE.AND P3, PT, R60, 0x1, PT ;  /* 0x000000013c00780c */ /* 0x000fce0003f65270 */
[----:B------:R-:W1:Y:S08]  /*2050*/  LDC.64 R6, c[0x0][0xb10] ;  /* 0x0002c400ff067b82 */ /* 0x000e700000000a00 */
[----:B------:R-:W2:Y:S08]  /*2060*/  LDC R16, c[0x0][0xb20] ;  /* 0x0002c800ff107b82 */ /* 0x000eb00000000800 */
[----:B------:R-:W3:Y:S01]  /*2070*/  LDC R18, c[0x0][0xb0c] ;  /* 0x0002c300ff127b82 */ /* 0x000ee20000000800 */
[----:B----4-:R-:W-:Y:S01]  /*2080*/  IMAD.HI.U32 R17, R0, R5, RZ ;  /* 0x0000000500117227 */ /* 0x010fe200078e00ff */
[----:B------:R-:W-:-:S03]  /*2090*/  ISETP.NE.AND P0, PT, R4, 0x1, PT ;  /* 0x000000010400780c */ /* 0x000fc60003f05270 */
[----:B------:R-:W-:-:S03]  /*20a0*/  IMAD.HI.U32 R5, R8, R5, RZ ;  /* 0x0000000508057227 */ /* 0x000fc600078e00ff */
[----:B------:R-:W4:Y:S01]  /*20b0*/  LDC.64 R2, c[0x0][0xb28] ;  /* 0x0002ca00ff027b82 */ /* 0x000f220000000a00 */
[----:B-1----:R-:W-:-:S04]  /*20c0*/  IMAD.HI.U32 R20, R9, R6, RZ ;  /* 0x0000000609147227 */ /* 0x002fc800078e00ff */
[----:B------:R-:W-:Y:S01]  /*20d0*/  IMAD.HI.U32 R22, R11, R6, RZ ;  /* 0x000000060b167227 */ /* 0x000fe200078e00ff */
[----:B------:R-:W-:Y:S02]  /*20e0*/  SHF.R.U32.HI R20, RZ, R7, R20 ;  /* 0x00000007ff147219 */ /* 0x000fe40000011614 */
[-C--:B--2---:R-:W-:Y:S02]  /*20f0*/  SHF.R.U32.HI R17, RZ, R16.reuse, R17 ;  /* 0x00000010ff117219 */ /* 0x084fe40000011611 */
[----:B------:R-:W-:Y:S02]  /*2100*/  SHF.R.U32.HI R5, RZ, R16, R5 ;  /* 0x00000010ff057219 */ /* 0x000fe40000011605 */
[----:B------:R-:W-:Y:S02]  /*2110*/  SEL R17, R0, R17, !P0 ;  /* 0x0000001100117207 */ /* 0x000fe40004000000 */
[----:B------:R-:W-:Y:S02]  /*2120*/  SHF.R.U32.HI R22, RZ, R7, R22 ;  /* 0x00000007ff167219 */ /* 0x000fe40000011616 */
[----:B---3--:R-:W-:-:S02]  /*2130*/  ISETP.NE.AND P1, PT, R18, 0x1, PT ;  /* 0x000000011200780c */ /* 0x008fc40003f25270 */
[----:B------:R-:W-:Y:S02]  /*2140*/  SEL R5, R8, R5, !P0 ;  /* 0x0000000508057207 */ /* 0x000fe40004000000 */
[----:B------:R-:W-:Y:S02]  /*2150*/  SEL R19, R9, R20, !P1 ;  /* 0x0000001409137207 */ /* 0x000fe40004800000 */
[----:B------:R-:W-:Y:S01]  /*2160*/  SEL R7, R11, R22, !P1 ;  /* 0x000000160b077207 */ /* 0x000fe20004800000 */
[----:B----4-:R-:W-:-:S04]  /*2170*/  IMAD.HI.U32 R20, R17, R2, RZ ;  /* 0x0000000211147227 */ /* 0x010fc800078e00ff */
[----:B------:R-:W-:Y:S01]  /*2180*/  IMAD.HI.U32 R6, R19, R2, RZ ;  /* 0x0000000213067227 */ /* 0x000fe200078e00ff */
[----:B------:R-:W-:-:S04]  /*2190*/  @P3 SHF.R.U32.HI R17, RZ, R3, R20 ;  /* 0x00000003ff113219 */ /* 0x000fc80000011614 */
[----:B------:R-:W-:Y:S01]  /*21a0*/  @P3 SHF.R.U32.HI R19, RZ, R3, R6 ;  /* 0x00000003ff133219 */ /* 0x000fe20000011606 */
[----:B------:R-:W-:-:S04]  /*21b0*/  IMAD R17, R60, R17, RZ ;  /* 0x000000113c117224 */ /* 0x000fc800078e02ff */
[----:B------:R-:W-:Y:S01]  /*21c0*/  IMAD R6, R60, R19, RZ ;  /* 0x000000133c067224 */ /* 0x000fe200078e02ff */
[C---:B------:R-:W-:Y:S02]  /*21d0*/  ISETP.GE.AND P0, PT, R5.reuse, R17, PT ;  /* 0x000000110500720c */ /* 0x040fe40003f06270 */
[----:B------:R-:W-:Y:S02]  /*21e0*/  IADD3 R17, PT, PT, -R5, RZ, RZ ;  /* 0x000000ff05117210 */ /* 0x000fe40007ffe1ff */
[----:B------:R-:W-:Y:S01]  /*21f0*/  ISETP.GE.OR P0, PT, R7, R6, P0 ;  /* 0x000000060700720c */ /* 0x000fe20000706670 */
[----:B------:R-:W-:-:S04]  /*2200*/  IMAD.HI.U32 R6, R5, R2, RZ ;  /* 0x0000000205067227 */ /* 0x000fc800078e00ff */
[----:B------:R-:W-:Y:S01]  /*2210*/  IMAD R8, R4, R17, R8 ;  /* 0x0000001104087224 */ /* 0x000fe200078e0208 */
[----:B------:R-:W-:-:S04]  /*2220*/  SHF.R.U32.HI R6, RZ, R3, R6 ;  /* 0x00000003ff067219 */ /* 0x000fc80000011606 */
[----:B------:R-:W-:-:S03]  /*2230*/  SEL R6, R5, R6, !P3 ;  /* 0x0000000605067207 */ /* 0x000fc60005800000 */
[----:B------:R-:W-:-:S04]  /*2240*/  @!P0 IMAD.HI.U32 R16, R7, R2, RZ ;  /* 0x0000000207108227 */ /* 0x000fc800078e00ff */
[----:B------:R-:W-:Y:S01]  /*2250*/  IMAD.MOV R2, RZ, RZ, -R6 ;  /* 0x000000ffff027224 */ /* 0x000fe200078e0a06 */
[----:B------:R-:W-:-:S03]  /*2260*/  @!P0 SHF.R.U32.HI R16, RZ, R3, R16 ;  /* 0x00000003ff108219 */ /* 0x000fc60000011610 */
[----:B------:R-:W-:Y:S01]  /*2270*/  IMAD R2, R60, R2, R5 ;  /* 0x000000023c027224 */ /* 0x000fe200078e0205 */
[----:B------:R-:W-:-:S05]  /*2280*/  @!P0 SEL R3, R7, R16, !P3 ;  /* 0x0000001007038207 */ /* 0x000fca0005800000 */
[--C-:B------:R-:W-:Y:S02]  /*2290*/  @!P0 IMAD.IADD R6, R6, 0x1, -R3.reuse ;  /* 0x0000000106068824 */ /* 0x100fe400078e0a03 */
[----:B------:R-:W-:Y:S01]  /*22a0*/  @!P0 IMAD R3, R2, R19, R3 ;  /* 0x0000001302038224 */ /* 0x000fe200078e0203 */
[----:B------:R-:W-:Y:S01]  /*22b0*/  IADD3 R2, PT, PT, -R7, RZ, RZ ;  /* 0x000000ff07027210 */ /* 0x000fe20007ffe1ff */
[----:B------:R-:W-:Y:S02]  /*22c0*/  @!P0 IMAD R5, R60, R6, R7 ;  /* 0x000000063c058224 */ /* 0x000fe400078e0207 */
[----:B------:R-:W-:Y:S02]  /*22d0*/  @!P0 IMAD.MOV.U32 R7, RZ, RZ, R3 ;  /* 0x000000ffff078224 */ /* 0x000fe400078e0003 */
[----:B------:R-:W-:Y:S02]  /*22e0*/  IMAD R2, R18, R2, R11 ;  /* 0x0000000212027224 */ /* 0x000fe400078e020b */
[----:B------:R-:W-:-:S02]  /*22f0*/  IMAD R8, R5, R4, R8 ;  /* 0x0000000405087224 */ /* 0x000fc400078e0208 */
[----:B------:R-:W-:Y:S02]  /*2300*/  IMAD R11, R7, R18, R2 ;  /* 0x00000012070b7224 */ /* 0x000fe400078e0202 */
.L_x_34:
[----:B------:R-:W1:Y:S02]  /*2310*/  LDCU UR5, c[0x0][0xb30] ;  /* 0x00016600ff0577ac */ /* 0x000e640008000800 */
[----:B-1----:R-:W-:-:S09]  /*2320*/  UISETP.NE.AND UP0, UPT, UR5, 0x1, UPT ;  /* 0x000000010500788c */ /* 0x002fd2000bf05270 */
[----:B------:R-:W-:Y:S05]  /*2330*/  BRA.U UP0, `(.L_x_35) ;  /* 0x0000000100407547 */ /* 0x000fea000b800000 */
[----:B------:R-:W1:Y:S08]  /*2340*/  LDC.64 R4, c[0x0][0xb10] ;  /* 0x0002c400ff047b82 */ /* 0x000e700000000a00 */
[----:B------:R-:W2:Y:S08]  /*2350*/  LDC.64 R2, c[0x0][0xb18] ;  /* 0x0002c600ff027b82 */ /* 0x000eb00000000a00 */
[----:B------:R-:W3:Y:S08]  /*2360*/  LDC R6, c[0x0][0xb20] ;  /* 0x0002c800ff067b82 */ /* 0x000ef00000000800 */
[----:B------:R-:W4:Y:S01]  /*2370*/  LDC R16, c[0x0][0xb0c] ;  /* 0x0002c300ff107b82 */ /* 0x000f220000000800 */
[----:B-1----:R-:W-:-:S05]  /*2380*/  IMAD.HI.U32 R4, R11, R4, RZ ;  /* 0x000000040b047227 */ /* 0x002fca00078e00ff */
[----:B------:R-:W-:Y:S01]  /*2390*/  SHF.R.U32.HI R4, RZ, R5, R4 ;  /* 0x00000005ff047219 */ /* 0x000fe20000011604 */
[----:B--2---:R-:W-:Y:S01]  /*23a0*/  IMAD.HI.U32 R3, R8, R3, RZ ;  /* 0x0000000308037227 */ /* 0x004fe200078e00ff */
[----:B------:R-:W-:-:S04]  /*23b0*/  ISETP.NE.AND P0, PT, R2, 0x1, PT ;  /* 0x000000010200780c */ /* 0x000fc80003f05270 */
[----:B---3--:R-:W-:-:S04]  /*23c0*/  SHF.R.U32.HI R3, RZ, R6, R3 ;  /* 0x00000006ff037219 */ /* 0x008fc80000011603 */
[----:B------:R-:W-:Y:S02]  /*23d0*/  SEL R3, R8, R3, !P0 ;  /* 0x0000000308037207 */ /* 0x000fe40004000000 */
[----:B----4-:R-:W-:-:S04]  /*23e0*/  ISETP.NE.AND P1, PT, R16, 0x1, PT ;  /* 0x000000011000780c */ /* 0x010fc80003f25270 */
[----:B------:R-:W-:-:S05]  /*23f0*/  SEL R4, R11, R4, !P1 ;  /* 0x000000040b047207 */ /* 0x000fca0004800000 */
[----:B------:R-:W-:Y:S02]  /*2400*/  IMAD.IADD R5, R3, 0x1, -R4 ;  /* 0x0000000103057824 */ /* 0x000fe400078e0a04 */
[----:B------:R-:W-:Y:S02]  /*2410*/  IMAD.IADD R3, R4, 0x1, -R3 ;  /* 0x0000000104037824 */ /* 0x000fe400078e0a03 */
[----:B------:R-:W-:Y:S02]  /*2420*/  IMAD R11, R5, R16, R11 ;  /* 0x00000010050b7224 */ /* 0x000fe400078e020b */
[----:B------:R-:W-:-:S07]  /*2430*/  IMAD R8, R3, R2, R8 ;  /* 0x0000000203087224 */ /* 0x000fce00078e0208 */
.L_x_35:
[----:B------:R-:W-:Y:S01]  /*2440*/  VIADD R14, R14, 0x1 ;  /* 0x000000010e0e7836 */ /* 0x000fe20000000000 */
[----:B------:R-:W-:Y:S01]  /*2450*/  PLOP3.LUT P1, PT, PT, PT, PT, 0x80, 0x8 ;  /* 0x000000000008781c */ /* 0x000fe20003f2f070 */
[----:B------:R-:W-:Y:S02]  /*2460*/  IMAD.IADD R135, R11, 0x1, R132 ;  /* 0x000000010b877824 */ /* 0x000fe400078e0284 */
[----:B------:R-:W-:Y:S01]  /*2470*/  IMAD.IADD R133, R8, 0x1, R117 ;  /* 0x0000000108857824 */ /* 0x000fe200078e0275 */
[----:B------:R-:W-:-:S04]  /*2480*/  ISETP.NE.AND P0, PT, R14, 0x2, PT ;  /* 0x000000020e00780c */ /* 0x000fc80003f05270 */
[----:B------:R-:W-:Y:S02]  /*2490*/  SEL R2, RZ, 0x1, P0 ;  /* 0x00000001ff027807 */ /* 0x000fe40000000000 */
[----:B------:R-:W-:Y:S02]  /*24a0*/  SEL R14, R14, RZ, P0 ;  /* 0x000000ff0e0e7207 */ /* 0x000fe40000000000 */
[----:B------:R-:W-:Y:S01]  /*24b0*/  LOP3.LUT R13, R13, R2, RZ, 0x3c, !PT ;  /* 0x000000020d0d7212 */ /* 0x000fe200078e3cff */
[----:B------:R-:W-:Y:S06]  /*24c0*/  @P2 BRA `(.L_x_36) ;  /* 0xfffffff000982947 */ /* 0x000fec000383ffff */
[----:B------:R-:W-:Y:S01]  /*24d0*/  UIADD3 UR4, UPT, UPT, UR4, 0xa8, URZ ;  /* 0x000000a804047890 */ /* 0x000fe2000fffe0ff */
[----:B------:R-:W-:-:S03]  /*24e0*/  SHF.L.U32 R3, R15, 0x1f, RZ ;  /* 0x0000001f0f037819 */ /* 0x000fc600000006ff */
[----:B------:R-:W-:-:S09]  /*24f0*/  ULEA UR5, UR13, UR4, 0x3 ;  /* 0x000000040d057291 */ /* 0x000fd2000f8e18ff */
[----:B------:R-:W1:Y:S02]  /*2500*/  SYNCS.PHASECHK.TRANS64.TRYWAIT P0, [UR5], R3 ;  /* 0x00000003ff0075a7 */ /* 0x000e640008001105 */
[----:B-1----:R-:W-:Y:S05]  /*2510*/  @!P0 BRA `(.L_x_37) ;  /* 0x00000050004c8947 */ /* 0x002fea0003800000 */
.L_x_120:
[----:B------:R-:W-:-:S04]  /*2520*/  UIADD3 UR6, UPT, UPT, UR13, 0x1, URZ ;  /* 0x000000010d067890 */ /* 0x000fc8000fffe0ff */
[----:B------:R-:W-:-:S04]  /*2530*/  UISETP.NE.AND UP0, UPT, UR6, 0x15, UPT ;  /* 0x000000150600788c */ /* 0x000fc8000bf05270 */
[----:B------:R-:W-:Y:S02]  /*2540*/  USEL UR7, URZ, 0x1, UP0 ;  /* 0x00000001ff077887 */ /* 0x000fe40008000000 */
[----:B------:R-:W-:-:S04]  /*2550*/  USEL UR6, UR6, URZ, UP0 ;  /* 0x000000ff06067287 */ /* 0x000fc80008000000 */
[----:B------:R-:W-:Y:S01]  /*2560*/  ULEA UR5, UR6, UR4, 0x3 ;  /* 0x0000000406057291 */ /* 0x000fe2000f8e18ff */
[----:B------:R-:W-:-:S04]  /*2570*/  LOP3.LUT R2, R15, UR7, RZ, 0x3c, !PT ;  /* 0x000000070f027c12 */ /* 0x000fc8000f8e3cff */
[----:B-1----:R-:W-:-:S04]  /*2580*/  SHF.L.U32 R3, R2, 0x1f, RZ ;  /* 0x0000001f02037819 */ /* 0x002fc800000006ff */
[----:B------:R-:W1:Y:S02]  /*2590*/  SYNCS.PHASECHK.TRANS64.TRYWAIT P0, [UR5], R3 ;  /* 0x00000003ff0075a7 */ /* 0x000e640008001105 */
[----:B-1----:R-:W-:Y:S05]  /*25a0*/  @!P0 BRA `(.L_x_38) ;  /* 0x0000005000408947 */ /* 0x002fea0003800000 */
.L_x_122:
        /* <DEDUP_REMOVED lines=9> */
.L_x_124:
        /* <DEDUP_REMOVED lines=9> */
.L_x_126:
        /* <DEDUP_REMOVED lines=9> */
.L_x_128:
        /* <DEDUP_REMOVED lines=9> */
.L_x_130:
        /* <DEDUP_REMOVED lines=9> */
.L_x_132:
        /* <DEDUP_REMOVED lines=9> */
.L_x_134:
        /* <DEDUP_REMOVED lines=9> */
.L_x_136:
        /* <DEDUP_REMOVED lines=9> */
.L_x_138:
        /* <DEDUP_REMOVED lines=9> */
.L_x_140:
        /* <DEDUP_REMOVED lines=9> */
.L_x_142:
        /* <DEDUP_REMOVED lines=9> */
.L_x_144:
        /* <DEDUP_REMOVED lines=9> */
.L_x_146:
        /* <DEDUP_REMOVED lines=9> */
.L_x_148:
        /* <DEDUP_REMOVED lines=9> */
.L_x_150:
        /* <DEDUP_REMOVED lines=9> */
.L_x_152:
        /* <DEDUP_REMOVED lines=9> */
.L_x_154:
        /* <DEDUP_REMOVED lines=9> */
.L_x_156:
        /* <DEDUP_REMOVED lines=9> */
.L_x_158:
[----:B------:R-:W-:-:S04]  /*2fd0*/  UIADD3 UR6, UPT, UPT, UR6, 0x1, URZ ;  /* 0x0000000106067890 */ /* 0x000fc8000fffe0ff */
[----:B------:R-:W-:-:S04]  /*2fe0*/  UISETP.NE.AND UP0, UPT, UR6, 0x15, UPT ;  /* 0x000000150600788c */ /* 0x000fc8000bf05270 */
[----:B------:R-:W-:Y:S02]  /*2ff0*/  USEL UR5, URZ, 0x1, UP0 ;  /* 0x00000001ff057887 */ /* 0x000fe40008000000 */
[----:B------:R-:W-:-:S04]  /*3000*/  USEL UR6, UR6, URZ, UP0 ;  /* 0x000000ff06067287 */ /* 0x000fc80008000000 */
[----:B------:R-:W-:Y:S01]  /*3010*/  ULEA UR6, UR6, UR4, 0x3 ;  /* 0x0000000406067291 */ /* 0x000fe2000f8e18ff */
[----:B-1----:R-:W-:-:S04]  /*3020*/  LOP3.LUT R3, R2, UR5, RZ, 0x3c, !PT ;  /* 0x0000000502037c12 */ /* 0x002fc8000f8e3cff */
[----:B------:R-:W-:Y:S01]  /*3030*/  SHF.L.U32 R3, R3, 0x1f, RZ ;  /* 0x0000001f03037819 */ /* 0x000fe200000006ff */
[----:B----4-:R-:W-:-:S07]  /*3040*/  IMAD.U32 R0, RZ, RZ, UR6 ;  /* 0x00000006ff007e24 */ /* 0x010fce000f8e00ff */
.L_x_57:
[----:B-1----:R1:W2:Y:S02]  /*3050*/  SYNCS.PHASECHK.TRANS64.TRYWAIT P0, [R0+URZ], R3 ;  /* 0x00000003000075a7 */ /* 0x0022a400080011ff */
[----:B--2---:R-:W-:Y:S05]  /*3060*/  @!P0 NANOSLEEP.SYNCS 0x989680 ;  /* 0x009896800000895d */ /* 0x004fea0003900000 */
[----:B------:R-:W2:Y:S02]  /*3070*/  @!P0 SYNCS.PHASECHK.TRANS64 P0, [R0+URZ], R3 ;  /* 0x00000003000085a7 */ /* 0x000ea400080010ff */
[----:B--2---:R-:W-:Y:S05]  /*3080*/  @P0 EXIT ;  /* 0x000000000000094d */ /* 0x004fea0003800000 */
[----:B------:R-:W-:Y:S05]  /*3090*/  BRA `(.L_x_57) ;  /* 0xfffffffc00ec7947 */ /* 0x000fea000383ffff */
.L_x_18:
[----:B------:R-:W-:-:S04]  /*30a0*/  UISETP.NE.AND UP1, UPT, UR37, URZ, UPT ;  /* 0x000000ff2500728c */ /* 0x000fc8000bf25270 */
[----:B------:R-:W-:-:S09]  /*30b0*/  UISETP.NE.OR UP1, UPT, UR8, 0x1, UP1 ;  /* 0x000000010800788c */ /* 0x000fd20008f25670 */
[----:B------:R-:W-:Y:S05]  /*30c0*/  BRA.U UP1, `(.L_x_58) ;  /* 0x0000000501487547 */ /* 0x000fea000b800000 */
[----:B------:R-:W-:Y:S01]  /*30d0*/  ISETP.NE.AND P2, PT, R2, RZ, PT ;  /* 0x000000ff0200720c */ /* 0x000fe20003f45270 */
[----:B------:R-:W-:Y:S01]  /*30e0*/  IMAD.MOV.U32 R12, RZ, RZ, 0x1 ;  /* 0x00000001ff0c7424 */ /* 0x000fe200078e00ff */
[----:B------:R-:W-:Y:S02]  /*30f0*/  CS2R R10, SRZ ;  /* 0x00000000000a7805 */ /* 0x000fe4000001ff00 */
[----:B------:R-:W-:Y:S01]  /*3100*/  CS2R R8, SRZ ;  /* 0x0000000000087805 */ /* 0x000fe2000001ff00 */
[----:B------:R-:W-:Y:S01]  /*3110*/  UMOV UR4, 0x400 ;  /* 0x0000040000047882 */ /* 0x000fe20000000000 */
[----:B------:R-:W-:Y:S01]  /*3120*/  UMOV UR6, URZ ;  /* 0x000000ff00067c82 */ /* 0x000fe20008000000 */
[----:B------:R-:W-:-:S12]  /*3130*/  ULEA UR37, UR37, UR4, 0x18 ;  /* 0x0000000425257291 */ /* 0x000fd8000f8ec0ff */
.L_x_62:
[----:B------:R-:W-:Y:S02]  /*3140*/  LEA R0, R8, UR37, 0x3 ;  /* 0x0000002508007c11 */ /* 0x000fe4000f8e18ff */
[----:B------:R-:W-:-:S03]  /*3150*/  SHF.L.U32 R5, R9, 0x1f, RZ ;  /* 0x0000001f09057819 */ /* 0x000fc600000006ff */
[----:B------:R-:W-:Y:S01]  /*3160*/  VIADD R4, R0, 0x1e0 ;  /* 0x000001e000047836 */ /* 0x000fe20000000000 */
[----:B------:R-:W1:Y:S02]  /*3170*/  SYNCS.PHASECHK.TRANS64.TRYWAIT P0, [R0+URZ+0x1d0], R5 ;  /* 0x0001d005000075a7 */ /* 0x000e6400080011ff */
[----:B-1----:R-:W-:Y:S05]  /*3180*/  @!P0 BRA `(.L_x_59) ;  /* 0x0000004c00108947 */ /* 0x002fea0003800000 */
.L_x_159:
[----:B------:R-:W-:Y:S01]  /*3190*/  ULEA UR5, UR6, UR37, 0x3 ;  /* 0x0000002506057291 */ /* 0x000fe2000f8e18ff */
[----:B------:R-:W-:Y:S02]  /*31a0*/  PRMT R4, RZ, 0x654, R4 ;  /* 0x00000654ff047816 */ /* 0x000fe40000000004 */
[----:B-1----:R-:W-:Y:S01]  /*31b0*/  SHF.L.U32 R5, R12, 0x1f, RZ ;  /* 0x0000001f0c057819 */ /* 0x002fe200000006ff */
[----:B------:R-:W-:Y:S01]  /*31c0*/  UIADD3 UR4, UPT, UPT, UR5, 0x170, URZ ;  /* 0x0000017005047890 */ /* 0x000fe2000fffe0ff */
[----:B------:R1:W-:Y:S05]  /*31d0*/  SYNCS.ARRIVE.TRANS64.RED.A1T0 RZ, [R4+URZ], RZ ;  /* 0x000000ff04ff79a7 */ /* 0x0003ea00081004ff */
[----:B------:R-:W-:Y:S01]  /*31e0*/  IMAD.U32 R7, RZ, RZ, UR4 ;  /* 0x00000004ff077e24 */ /* 0x000fe2000f8e00ff */
[----:B------:R-:W2:Y:S04]  /*31f0*/  SYNCS.PHASECHK.TRANS64.TRYWAIT P0, [UR5+0x180], R5 ;  /* 0x00018005ff0075a7 */ /* 0x000ea80008001105 */
[----:B------:R-:W-:Y:S01]  /*3200*/  PRMT R6, R2, 0x654, R7 ;  /* 0x0000065402067816 */ /* 0x000fe20000000007 */
[----:B-1----:R-:W-:Y:S01]  /*3210*/  @!P2 IMAD.MOV.U32 R4, RZ, RZ, 0x10 ;  /* 0x00000010ff04a424 */ /* 0x002fe200078e00ff */
[----:B--2---:R-:W-:Y:S06]  /*3220*/  @!P0 BRA `(.L_x_60) ;  /* 0x0000004800fc8947 */ /* 0x004fec0003800000 */
.L_x_161:
[----:B------:R-:W-:Y:S01]  /*3230*/  ULEA UR4, UR6, UR37, 0x4 ;  /* 0x0000002506047291 */ /* 0x000fe2000f8e20ff */
[----:B------:R-:W-:Y:S01]  /*3240*/  SEL R3, R6, R3, !P2 ;  /* 0x0000000306037207 */ /* 0x000fe20005000000 */
[----:B------:R-:W-:Y:S01]  /*3250*/  UIADD3 UR5, UPT, UPT, UR5, 0x170, URZ ;  /* 0x0000017005057890 */ /* 0x000fe2000fffe0ff */
[----:B-1----:R-:W-:Y:S01]  /*3260*/  LEA R0, R11, UR37, 0x3 ;  /* 0x000000250b007c11 */ /* 0x002fe2000f8e18ff */
[----:B------:R-:W-:Y:S01]  /*3270*/  UIADD3 UR4, UPT, UPT, UR4, 0x200, URZ ;  /* 0x0000020004047890 */ /* 0x000fe2000fffe0ff */
[----:B------:R-:W-:Y:S01]  /*3280*/  SHF.L.U32 R5, R10, 0x1f, RZ ;  /* 0x0000001f0a057819 */ /* 0x000fe200000006ff */
[----:B------:R1:W-:Y:S01]  /*3290*/  @!P2 SYNCS.ARRIVE.TRANS64.RED RZ, [R3+URZ], R4 ;  /* 0x0000000403ffa9a7 */ /* 0x0003e200080004ff */
[----:B------:R-:W-:Y:S01]  /*32a0*/  UIADD3 UR6, UPT, UPT, UR6, 0x1, URZ ;  /* 0x0000000106067890 */ /* 0x000fe2000fffe0ff */
[----:B------:R-:W-:-:S03]  /*32b0*/  VIADD R8, R8, 0x1 ;  /* 0x0000000108087836 */ /* 0x000fc60000000000 */
[----:B------:R-:W-:Y:S02]  /*32c0*/  UISETP.NE.AND UP0, UPT, UR6, 0x2, UPT ;  /* 0x000000020600788c */ /* 0x000fe4000bf05270 */
[----:B------:R-:W-:Y:S06]  /*32d0*/  UGETNEXTWORKID.BROADCAST [UR4], [UR5] ;  /* 0x00000000040073ca */ /* 0x000fec0008000100 */
[----:B------:R-:W-:Y:S01]  /*32e0*/  USEL UR4, URZ, 0x1, UP0 ;  /* 0x00000001ff047887 */ /* 0x000fe20008000000 */
[----:B------:R-:W-:Y:S01]  /*32f0*/  ISETP.NE.AND P0, PT, R8, 0x2, PT ;  /* 0x000000020800780c */ /* 0x000fe20003f05270 */
[----:B------:R-:W-:Y:S01]  /*3300*/  USEL UR6, UR6, URZ, UP0 ;  /* 0x000000ff06067287 */ /* 0x000fe20008000000 */
[----:B------:R-:W2:Y:S03]  /*3310*/  SYNCS.PHASECHK.TRANS64.TRYWAIT P1, [R0+URZ+0x170], R5 ;  /* 0x00017005000075a7 */ /* 0x000ea600080211ff */
[----:B------:R-:W-:Y:S01]  /*3320*/  LOP3.LUT R12, R12, UR4, RZ, 0x3c, !PT ;  /* 0x000000040c0c7c12 */ /* 0x000fe2000f8e3cff */
[----:B-12---:R-:W-:Y:S07]  /*3330*/  @!P1 BRA `(.L_x_61) ;  /* 0x0000004800d09947 */ /* 0x006fee0003800000 */
.L_x_162:
[C---:B------:R-:W-:Y:S01]  /*3340*/  LEA R4, R11.reuse, UR37, 0x4 ;  /* 0x000000250b047c11 */ /* 0x040fe2000f8e20ff */
[----:B-1----:R-:W-:Y:S01]  /*3350*/  VIADD R0, R0, 0x180 ;  /* 0x0000018000007836 */ /* 0x002fe20000000000 */
[----:B------:R-:W-:Y:S01]  /*3360*/  SEL R8, R8, RZ, P0 ;  /* 0x000000ff08087207 */ /* 0x000fe20000000000 */
[----:B------:R-:W-:-:S03]  /*3370*/  VIADD R11, R11, 0x1 ;  /* 0x000000010b0b7836 */ /* 0x000fc60000000000 */
[----:B------:R-:W1:Y:S01]  /*3380*/  LDS.128 R4, [R4+0x200] ;  /* 0x0002000004047984 */ /* 0x000e620000000c00 */
[----:B------:R-:W-:Y:S02]  /*3390*/  PRMT R0, RZ, 0x654, R0 ;  /* 0x00000654ff007816 */ /* 0x000fe40000000000 */
[C---:B------:R-:W-:Y:S01]  /*33a0*/  ISETP.NE.AND P1, PT, R11.reuse, 0x2, PT ;  /* 0x000000020b00780c */ /* 0x040fe20003f25270 */
[----:B------:R-:W-:Y:S01]  /*33b0*/  @!PT LDS RZ, [RZ] ;  /* 0x00000000fffff984 */ /* 0x000fe20000000800 */
[----:B------:R-:W-:Y:S01]  /*33c0*/  @!PT LDS RZ, [RZ] ;  /* 0x00000000fffff984 */ /* 0x000fe20000000800 */
[----:B------:R-:W-:Y:S01]  /*33d0*/  @!PT LDS RZ, [RZ] ;  /* 0x00000000fffff984 */ /* 0x000fe20000000800 */
[----:B------:R-:W-:Y:S01]  /*33e0*/  @!PT LDS RZ, [RZ] ;  /* 0x00000000fffff984 */ /* 0x000fe20000000800 */
[----:B------:R2:W-:Y:S06]  /*33f0*/  MEMBAR.ALL.CTA ;  /* 0x0000000000007992 */ /* 0x0005ec0000008000 */
[----:B--2---:R-:W2:Y:S01]  /*3400*/  FENCE.VIEW.ASYNC.S ;  /* 0x00000000000073c6 */ /* 0x004ea20000000000 */
[----:B------:R-:W-:Y:S01]  /*3410*/  SEL R11, R11, RZ, P1 ;  /* 0x000000ff0b0b7207 */ /* 0x000fe20000800000 */
[----:B--2---:R2:W-:Y:S01]  /*3420*/  SYNCS.ARRIVE.TRANS64.RED.A1T0 RZ, [R0+URZ], RZ ;  /* 0x000000ff00ff79a7 */ /* 0x0045e200081004ff */
[----:B-1----:R-:W-:-:S02]  /*3430*/  LOP3.LUT P3, RZ, R6, 0x1, RZ, 0xc0, !PT ;  /* 0x0000000106ff7812 */ /* 0x002fc4000786c0ff */
[----:B------:R-:W-:-:S04]  /*3440*/  SEL R5, RZ, 0x1, P1 ;  /* 0x00000001ff057807 */ /* 0x000fc80000800000 */
[----:B------:R-:W-:Y:S02]  /*3450*/  LOP3.LUT R10, R10, R5, RZ, 0x3c, !PT ;  /* 0x000000050a0a7212 */ /* 0x000fe400078e3cff */
[----:B--2---:R-:W-:-:S04]  /*3460*/  SEL R0, RZ, 0x1, P0 ;  /* 0x00000001ff007807 */ /* 0x004fc80000000000 */
[----:B------:R-:W-:Y:S01]  /*3470*/  LOP3.LUT R9, R9, R0, RZ, 0x3c, !PT ;  /* 0x0000000009097212 */ /* 0x000fe200078e3cff */
[----:B------:R-:W-:Y:S06]  /*3480*/  @P3 BRA `(.L_x_62) ;  /* 0xfffffffc002c3947 */ /* 0x000fec000383ffff */
[----:B------:R-:W-:Y:S01]  /*3490*/  ULEA UR5, UR6, UR37, 0x3 ;  /* 0x0000002506057291 */ /* 0x000fe2000f8e18ff */
[----:B------:R-:W-:-:S08]  /*34a0*/  SHF.L.U32 R3, R12, 0x1f, RZ ;  /* 0x0000001f0c037819 */ /* 0x000fd000000006ff */
[----:B------:R-:W1:Y:S02]  /*34b0*/  SYNCS.PHASECHK.TRANS64 P0, [UR5+0x180], R3 ;  /* 0x00018003ff0075a7 */ /* 0x000e640008001005 */
[----:B-1----:R-:W-:Y:S05]  /*34c0*/  @P0 BRA `(.L_x_63) ;  /* 0x0000000000080947 */ /* 0x002fea0003800000 */
[----:B------:R-:W1:Y:S02]  /*34d0*/  SYNCS.PHASECHK.TRANS64.TRYWAIT P0, [UR5+0x180], R3 ;  /* 0x00018003ff0075a7 */ /* 0x000e640008001105 */
[----:B-1----:R-:W-:Y:S05]  /*34e0*/  @!P0 BRA `(.L_x_64) ;  /* 0x0000004800788947 */ /* 0x002fea0003800000 */
.L_x_63:
[----:B------:R-:W-:-:S04]  /*34f0*/  UIADD3 UR4, UPT, UPT, UR6, 0x1, URZ ;  /* 0x0000000106047890 */ /* 0x000fc8000fffe0ff */
[----:B------:R-:W-:-:S04]  /*3500*/  UISETP.NE.AND UP0, UPT, UR4, 0x2, UPT ;  /* 0x000000020400788c */ /* 0x000fc8000bf05270 */
[----:B------:R-:W-:Y:S02]  /*3510*/  USEL UR7, URZ, 0x1, UP0 ;  /* 0x00000001ff077887 */ /* 0x000fe40008000000 */
[----:B------:R-:W-:-:S04]  /*3520*/  USEL UR4, UR4, URZ, UP0 ;  /* 0x000000ff04047287 */ /* 0x000fc80008000000 */
[----:B------:R-:W-:Y:S01]  /*3530*/  ULEA UR4, UR4, UR37, 0x3 ;  /* 0x0000002504047291 */ /* 0x000fe2000f8e18ff */
[----:B-1----:R-:W-:-:S04]  /*3540*/  LOP3.LUT R3, R12, UR7, RZ, 0x3c, !PT ;  /* 0x000000070c037c12 */ /* 0x002fc8000f8e3cff */
[----:B------:R-:W-:-:S04]  /*3550*/  SHF.L.U32 R0, R3, 0x1f, RZ ;  /* 0x0000001f03007819 */ /* 0x000fc800000006ff */
[----:B------:R-:W1:Y:S02]  /*3560*/  SYNCS.PHASECHK.TRANS64 P0, [UR4+0x180], R0 ;  /* 0x00018000ff0075a7 */ /* 0x000e640008001004 */
[----:B-1----:R-:W-:Y:S05]  /*3570*/  @P0 EXIT ;  /* 0x000000000000094d */ /* 0x002fea0003800000 */
[----:B------:R-:W-:Y:S02]  /*3580*/  SHF.L.U32 R3, R3, 0x1f, RZ ;  /* 0x0000001f03037819 */ /* 0x000fe400000006ff */
[----:B------:R-:W-:-:S07]  /*3590*/  MOV R0, UR4 ;  /* 0x0000000400007c02 */ /* 0x000fce0008000f00 */
.L_x_65:
[----:B-1----:R1:W2:Y:S02]  /*35a0*/  SYNCS.PHASECHK.TRANS64.TRYWAIT P0, [R0+URZ+0x180], R3 ;  /* 0x00018003000075a7 */ /* 0x0022a400080011ff */
[----:B--2---:R-:W-:Y:S05]  /*35b0*/  @!P0 NANOSLEEP.SYNCS 0x989680 ;  /* 0x009896800000895d */ /* 0x004fea0003900000 */
[----:B------:R-:W2:Y:S02]  /*35c0*/  @!P0 SYNCS.PHASECHK.TRANS64 P0, [R0+URZ+0x180], R3 ;  /* 0x00018003000085a7 */ /* 0x000ea400080010ff */
[----:B--2---:R-:W-:Y:S05]  /*35d0*/  @P0 EXIT ;  /* 0x000000000000094d */ /* 0x004fea0003800000 */
[----:B------:R-:W-:Y:S05]  /*35e0*/  BRA `(.L_x_65) ;  /* 0xfffffffc00ec7947 */ /* 0x000fea000383ffff */
.L_x_58:
[----:B------:R-:W-:-:S09]  /*35f0*/  UISETP.NE.AND UP1, UPT, UR8, URZ, UPT ;  /* 0x000000ff0800728c */ /* 0x000fd2000bf25270 */
[----:B------:R-:W-:Y:S05]  /*3600*/  BRA.U UP1, `(.L_x_66) ;  /* 0x0000000d01907547 */ /* 0x000fea000b800000 */
[----:B------:R-:W-:Y:S01]  /*3610*/  UMOV UR4, 0x40 ;  /* 0x0000004000047882 */ /* 0x000fe20000000000 */
[----:B------:R-:W-:Y:S01]  /*3620*/  NOP ;  /* 0x0000000000007918 */ /* 0x000fe20000000000 */
[----:B------:R-:W-:Y:S01]  /*3630*/  ULEA UR4, UR37, UR4, 0x18 ;  /* 0x0000000425047291 */ /* 0x000fe2000f8ec0ff */
[----:B------:R-:W-:Y:S02]  /*3640*/  UMOV UR5, 0x400 ;  /* 0x0000040000057882 */ /* 0x000fe40000000000 */
[----:B------:R-:W-:-:S06]  /*3650*/  ULEA UR37, UR37, UR5, 0x18 ;  /* 0x0000000525257291 */ /* 0x000fcc000f8ec0ff */
[----:B------:R-:W1:Y:S02]  /*3660*/  LDS.U8 R0, [UR4+0x1c] ;  /* 0x00001c04ff007984 */ /* 0x000e640008000000 */
[----:B-1----:R-:W-:-:S13]  /*3670*/  ISETP.NE.AND P0, PT, R0, RZ, PT ;  /* 0x000000ff0000720c */ /* 0x002fda0003f05270 */
[----:B------:R-:W-:Y:S05]  /*3680*/  @P0 BRA `(.L_x_67) ;  /* 0x0000000000580947 */ /* 0x000fea0003800000 */
[----:B------:R-:W-:-:S13]  /*3690*/  ELECT P0, URZ, PT ;  /* 0x0000000000ff782f */ /* 0x000fda0003800000 */
[----:B------:R-:W-:Y:S05]  /*36a0*/  @!P0 BRA `(.L_x_68) ;  /* 0x0000000000608947 */ /* 0x000fea0003800000 */
[----:B------:R-:W-:Y:S01]  /*36b0*/  UMOV UR5, 0x10 ;  /* 0x0000001000057882 */ /* 0x000fe20000000000 */
[----:B------:R-:W-:Y:S01]  /*36c0*/  HFMA2 R0, -RZ, RZ, 0, 5.9604644775390625e-08 ;  /* 0x00000001ff007431 */ /* 0x000fe200000001ff */
[----:B------:R-:W-:-:S03]  /*36d0*/  MOV R2, 0xffff ;  /* 0x0000ffff00027802 */ /* 0x000fc60000000f00 */
[----:B------:R-:W-:Y:S04]  /*36e0*/  DEPBAR.LE SB1, 0x36 ;  /* 0x00009d800000791a */ /* 0x000fe80000000000 */
[----:B------:R-:W1:Y:S02]  /*36f0*/  UTCATOMSWS.FIND_AND_SET.ALIGN UP0, UR5, UR5 ;  /* 0x00000005000575e3 */ /* 0x000e640008000800 */
[----:B-1----:R-:W-:Y:S01]  /*3700*/  MOV R3, UR5 ;  /* 0x0000000500037c02 */ /* 0x002fe20008000f00 */
[----:B------:R-:W-:Y:S06]  /*3710*/  BRA.U UP0, `(.L_x_69) ;  /* 0x0000000100187547 */ /* 0x000fec000b800000 */
.L_x_70:
[----:B------:R-:W-:Y:S05]  /*3720*/  NANOSLEEP 0x64 ;  /* 0x000000640000795d */ /* 0x000fea0003800000 */
[----:B------:R-:W-:-:S05]  /*3730*/  UMOV UR5, 0x10 ;  /* 0x0000001000057882 */ /* 0x000fca0000000000 */
[----:B------:R-:W-:Y:S04]  /*3740*/  DEPBAR.LE SB1, 0x36 ;  /* 0x00009d800000791a */ /* 0x000fe80000000000 */
[----:B------:R-:W1:Y:S02]  /*3750*/  UTCATOMSWS.FIND_AND_SET.ALIGN UP0, UR5, UR5 ;  /* 0x00000005000575e3 */ /* 0x000e640008000800 */
[----:B-1----:R-:W-:Y:S01]  /*3760*/  MOV R3, UR5 ;  /* 0x0000000500037c02 */ /* 0x002fe20008000f00 */
[----:B------:R-:W-:Y:S05]  /*3770*/  BRA.U !UP0, `(.L_x_70) ;  /* 0xfffffffd08e87547 */ /* 0x000fea000b83ffff */
.L_x_69:
[-C--:B------:R-:W-:Y:S02]  /*3780*/  SHF.L.U32 R2, R2, R3.reuse, RZ ;  /* 0x0000000302027219 */ /* 0x080fe400000006ff */
[----:B------:R-:W-:Y:S01]  /*3790*/  SHF.L.U32 R0, R0, R3, RZ ;  /* 0x0000000300007219 */ /* 0x000fe200000006ff */
[----:B------:R-:W-:Y:S02]  /*37a0*/  IMAD.SHL.U32 R3, R3, 0x20, RZ ;  /* 0x0000002003037824 */ /* 0x000fe400078e00ff */
[----:B------:R1:W-:Y:S04]  /*37b0*/  ATOMS.OR RZ, [UR4+0x14], R2 ;  /* 0x00001402ffff798c */ /* 0x0003e8000b000004 */
[----:B------:R1:W-:Y:S04]  /*37c0*/  ATOMS.OR RZ, [UR4+0x18], R0 ;  /* 0x00001800ffff798c */ /* 0x0003e8000b000004 */
[----:B------:R1:W-:Y:S01]  /*37d0*/  STS [UR37+0x220], R3 ;  /* 0x00022003ff007988 */ /* 0x0003e20008000825 */
[----:B------:R-:W-:Y:S05]  /*37e0*/  BRA `(.L_x_68) ;  /* 0x0000000000107947 */ /* 0x000fea0003800000 */
.L_x_67:
[----:B------:R-:W-:Y:S02]  /*37f0*/  MOV R0, 0xffffffff ;  /* 0xffffffff00007802 */ /* 0x000fe40000000f00 */
[----:B------:R-:W-:-:S03]  /*3800*/  MOV R2, 0x3830 ;  /* 0x0000383000027802 */ /* 0x000fc60000000f00 */
[----:B------:R1:W-:Y:S04]  /*3810*/  STS [UR37+0x220], R0 ;  /* 0x00022000ff007988 */ /* 0x0003e80008000825 */
[----:B-1-3-5:R-:W-:Y:S05]  /*3820*/  CALL.REL.NOINC `($__internal_1_$__cuda_sm10x_tcgen05_guardrail_trap_phase_invalid_during_alloc) ;  /* 0x0000004800f47944 */ /* 0x02afea0003c00000 */
.L_x_68:
[----:B------:R-:W-:Y:S05]  /*3830*/  WARPSYNC.ALL ;  /* 0x0000000000007948 */ /* 0x000fea0003800000 */
[----:B------:R-:W2:Y:S01]  /*3840*/  S2UR UR9, SR_CgaCtaId ;  /* 0x00000000000979c3 */ /* 0x000ea20000008800 */
[----:B------:R-:W-:Y:S01]  /*3850*/  UMOV UR4, 0x400 ;  /* 0x0000040000047882 */ /* 0x000fe20000000000 */
[----:B------:R-:W-:-:S06]  /*3860*/  NOP ;  /* 0x0000000000007918 */ /* 0x000fcc0000000000 */
[----:B------:R-:W-:Y:S06]  /*3870*/  BAR.ARV 0x6, 0xa0 ;  /* 0x0182800000007b1d */ /* 0x000fec0000002000 */
[----:B------:R-:W4:Y:S01]  /*3880*/  LDCU UR5, c[0x0][0x38c] ;  /* 0x00007180ff0577ac */ /* 0x000f220008000800 */
[----:B------:R-:W-:Y:S01]  /*3890*/  IMAD.MOV.U32 R11, RZ, RZ, 0x1 ;  /* 0x00000001ff0b7424 */ /* 0x000fe200078e00ff */
[----:B------:R-:W-:Y:S01]  /*38a0*/  CS2R R8, SRZ ;  /* 0x0000000000087805 */ /* 0x000fe2000001ff00 */
[----:B------:R-:W-:Y:S01]  /*38b0*/  IMAD.MOV.U32 R10, RZ, RZ, RZ ;  /* 0x000000ffff0a7224 */ /* 0x000fe200078e00ff */
[----:B------:R-:W-:Y:S01]  /*38c0*/  UMOV UR12, URZ ;  /* 0x000000ff000c7c82 */ /* 0x000fe20008000000 */
[----:B------:R-:W-:Y:S01]  /*38d0*/  UMOV UR11, URZ ;  /* 0x000000ff000b7c82 */ /* 0x000fe20008000000 */
[----:B------:R-:W-:Y:S01]  /*38e0*/  UMOV UR24, 0x0 ;  /* 0x0000000000187882 */ /* 0x000fe20000000000 */
[----:B------:R-:W-:Y:S01]  /*38f0*/  UMOV UR25, 0x4180010 ;  /* 0x0418001000197882 */ /* 0x000fe20000000000 */
[----:B------:R-:W-:Y:S01]  /*3900*/  UMOV UR20, 0x0 ;  /* 0x0000000000147882 */ /* 0x000fe20000000000 */
[----:B------:R-:W-:Y:S01]  /*3910*/  UMOV UR21, 0x4180010 ;  /* 0x0418001000157882 */ /* 0x000fe20000000000 */
[----:B--2---:R-:W-:Y:S01]  /*3920*/  ULEA UR9, UR9, UR4, 0x18 ;  /* 0x0000000409097291 */ /* 0x004fe2000f8ec0ff */
[----:B------:R-:W2:Y:S03]  /*3930*/  LDCU UR4, c[0x0][0x38c] ;  /* 0x00007180ff0477ac */ /* 0x000ea60008000800 */
[----:B------:R-:W-:-:S02]  /*3940*/  UIADD3 UR10, UPT, UPT, UR9, 0x3400, URZ ;  /* 0x00003400090a7890 */ /* 0x000fc4000fffe0ff */
[----:B----4-:R-:W-:-:S03]  /*3950*/  UISETP.GE.AND UP3, UPT, UR5, 0x1, UPT ;  /* 0x000000010500788c */ /* 0x010fc6000bf66270 */
[----:B-1----:R-:W1:Y:S01]  /*3960*/  LDS R0, [UR9+0x220] ;  /* 0x00022009ff007984 */ /* 0x002e620008000800 */
[----:B------:R-:W-:-:S04]  /*3970*/  USHF.R.U32.HI UR10, URZ, 0x4, UR10 ;  /* 0x00000004ff0a7899 */ /* 0x000fc8000801160a */
[----:B------:R-:W-:-:S04]  /*3980*/  ULOP3.LUT UR10, UR10, 0x3fff, URZ, 0xc0, !UPT ;  /* 0x00003fff0a0a7892 */ /* 0x000fc8000f8ec0ff */
[----:B------:R-:W-:Y:S02]  /*3990*/  ULOP3.LUT UR10, UR10, 0x10000, URZ, 0xfc, !UPT ;  /* 0x000100000a0a7892 */ /* 0x000fe4000f8efcff */
[----:B--2---:R-:W-:-:S04]  /*39a0*/  UIADD3 UR4, UPT, UPT, UR4, 0x3f, URZ ;  /* 0x0000003f04047890 */ /* 0x004fc8000fffe0ff */
[----:B------:R-:W-:-:S04]  /*39b0*/  USHF.R.S32.HI UR8, URZ, 0x1f, UR4 ;  /* 0x0000001fff087899 */ /* 0x000fc80008011404 */
[----:B------:R-:W-:Y:S02]  /*39c0*/  ULEA.HI UR8, UR8, UR4, URZ, 0x6 ;  /* 0x0000000408087291 */ /* 0x000fe4000f8f30ff */
[----:B------:R-:W-:Y:S02]  /*39d0*/  UIADD3 UR4, UPT, UPT, UR9, 0x18400, URZ ;  /* 0x0001840009047890 */ /* 0x000fe4000fffe0ff */
[----:B------:R-:W-:Y:S02]  /*39e0*/  USHF.R.S32.HI UR8, URZ, 0x6, UR8 ;  /* 0x00000006ff087899 */ /* 0x000fe40008011408 */
[----:B------:R-:W-:Y:S02]  /*39f0*/  USHF.R.U32.HI UR4, URZ, 0x4, UR4 ;  /* 0x00000004ff047899 */ /* 0x000fe40008011604 */
[----:B------:R-:W-:Y:S02]  /*3a00*/  UISETP.LT.AND UP0, UPT, UR8, 0x1, UPT ;  /* 0x000000010800788c */ /* 0x000fe4000bf01270 */
[----:B------:R-:W-:-:S02]  /*3a10*/  ULOP3.LUT UR4, UR4, 0x3fff, URZ, 0xc0, !UPT ;  /* 0x00003fff04047892 */ /* 0x000fc4000f8ec0ff */
[----:B------:R-:W-:Y:S02]  /*3a20*/  USEL UR16, UR8, 0x1, !UP0 ;  /* 0x0000000108107887 */ /* 0x000fe4000c000000 */
[----:B------:R-:W-:Y:S02]  /*3a30*/  ULOP3.LUT UR4, UR4, 0x10000, URZ, 0xfc, !UPT ;  /* 0x0001000004047892 */ /* 0x000fe4000f8efcff */
[----:B------:R-:W-:Y:S01]  /*3a40*/  UIADD3 UR16, UPT, UPT, -UR16, URZ, URZ ;  /* 0x000000ff10107290 */ /* 0x000fe2000fffe1ff */
[----:B-1----:R-:W-:-:S15]  /*3a50*/  R2UR UR13, R0 ;  /* 0x00000000000d72ca */ /* 0x002fde00000e0000 */
.L_x_77:
[----:B------:R-:W-:Y:S02]  /*3a60*/  LEA R0, R10, UR9, 0x3 ;  /* 0x000000090a007c11 */ /* 0x000fe4000f8e18ff */
[----:B------:R-:W-:Y:S02]  /*3a70*/  SHF.L.U32 R5, R9, 0x1f, RZ ;  /* 0x0000001f09057819 */ /* 0x000fe400000006ff */
[----:B------:R-:W-:Y:S01]  /*3a80*/  PLOP3.LUT P0, PT, PT, PT, UP3, 0x80, 0x8 ;  /* 0x000000000008781c */ /* 0x000fe20003f0f038 */
[----:B------:R-:W-:Y:S01]  /*3a90*/  VIADD R3, R0, 0x180 ;  /* 0x0000018000037836 */ /* 0x000fe20000000000 */
[----:B-1----:R-:W1:Y:S02]  /*3aa0*/  SYNCS.PHASECHK.TRANS64.TRYWAIT P1, [R0+URZ+0x170], R5 ;  /* 0x00017005000075a7 */ /* 0x002e6400080211ff */
[----:B-1--4-:R-:W-:Y:S09]  /*3ab0*/  @!P1 BRA `(.L_x_71) ;  /* 0x00000044001c9947 */ /* 0x012ff20003800000 */
.L_x_164:
[----:B------:R-:W-:Y:S01]  /*3ac0*/  LEA R4, R10, UR9, 0x4 ;  /* 0x000000090a047c11 */ /* 0x000fe2000f8e20ff */
[----:B------:R-:W-:Y:S01]  /*3ad0*/  @UP3 ULEA UR5, UR11, UR9, 0x3 ;  /* 0x000000090b053291 */ /* 0x000fe2000f8e18ff */
[----:B------:R-:W-:Y:S01]  /*3ae0*/  PLOP3.LUT P2, PT, PT, PT, PT, 0x80, 0x8 ;  /* 0x000000000008781c */ /* 0x000fe20003f4f070 */
[----:B------:R-:W-:Y:S01]  /*3af0*/  ULEA UR14, UR12, UR9, 0x3 ;  /* 0x000000090c0e7291 */ /* 0x000fe2000f8e18ff */
[----:B------:R-:W-:Y:S01]  /*3b00*/  PRMT R3, RZ, 0x654, R3 ;  /* 0x00000654ff037816 */ /* 0x000fe20000000003 */
[----:B------:R-:W-:Y:S01]  /*3b10*/  ULEA.HI UR15, UR12, UR12, URZ, 0x1 ;  /* 0x0000000c0c0f7291 */ /* 0x000fe2000f8f08ff */
[----:B-1----:R-:W1:Y:S01]  /*3b20*/  LDS.128 R4, [R4+0x200] ;  /* 0x0002000004047984 */ /* 0x002e620000000c00 */
[----:B------:R-:W-:Y:S02]  /*3b30*/  @P0 SHF.L.U32 R2, R8, 0x1f, RZ ;  /* 0x0000001f08020819 */ /* 0x000fe400000006ff */
[----:B------:R-:W-:Y:S01]  /*3b40*/  SHF.L.U32 R0, R11, 0x1f, RZ ;  /* 0x0000001f0b007819 */ /* 0x000fe200000006ff */
[----:B------:R-:W-:Y:S01]  /*3b50*/  @!PT LDS RZ, [RZ] ;  /* 0x00000000fffff984 */ /* 0x000fe20000000800 */
[----:B------:R-:W-:Y:S01]  /*3b60*/  @!PT LDS RZ, [RZ] ;  /* 0x00000000fffff984 */ /* 0x000fe20000000800 */
[----:B------:R-:W-:Y:S01]  /*3b70*/  @!PT LDS RZ, [RZ] ;  /* 0x00000000fffff984 */ /* 0x000fe20000000800 */
[----:B------:R-:W-:Y:S01]  /*3b80*/  @!PT LDS RZ, [RZ] ;  /* 0x00000000fffff984 */ /* 0x000fe20000000800 */
[----:B------:R2:W-:Y:S06]  /*3b90*/  MEMBAR.ALL.CTA ;  /* 0x0000000000007992 */ /* 0x0005ec0000008000 */
[----:B--2---:R-:W2:Y:S02]  /*3ba0*/  FENCE.VIEW.ASYNC.S ;  /* 0x00000000000073c6 */ /* 0x004ea40000000000 */
[----:B--2---:R2:W-:Y:S01]  /*3bb0*/  SYNCS.ARRIVE.TRANS64.RED.A1T0 RZ, [R3+URZ], RZ ;  /* 0x000000ff03ff79a7 */ /* 0x0045e200081004ff */
[----:B------:R2:W4:Y:S01]  /*3bc0*/  @P0 SYNCS.PHASECHK.TRANS64.TRYWAIT P2, [UR5], R2 ;  /* 0x00000002ff0005a7 */ /* 0x0005220008041105 */
[----:B------:R-:W-:-:S02]  /*3bd0*/  ULOP3.LUT UR5, UR15, 0xffe, URZ, 0xc0, !UPT ;  /* 0x00000ffe0f057892 */ /* 0x000fc4000f8ec0ff */
[----:B------:R-:W-:Y:S01]  /*3be0*/  USHF.R.U32.HI UR15, URZ, 0x1, UR15 ;  /* 0x00000001ff0f7899 */ /* 0x000fe2000801160f */
[----:B-1----:R-:W-:Y:S01]  /*3bf0*/  LOP3.LUT P1, RZ, R6, 0x1, RZ, 0xc0, !PT ;  /* 0x0000000106ff7812 */ /* 0x002fe2000782c0ff */
[----:B------:R-:W-:Y:S02]  /*3c00*/  UIADD3 UR5, UPT, UPT, -UR5, UR12, URZ ;  /* 0x0000000c05057290 */ /* 0x000fe4000fffe1ff */
[----:B------:R-:W-:-:S04]  /*3c10*/  UIMAD UR15, UR15, 0x60, UR13 ;  /* 0x000000600f0f78a4 */ /* 0x000fc8000f8e020d */
[----:B------:R-:W-:Y:S01]  /*3c20*/  ULEA UR15, UR5, UR15, 0x14 ;  /* 0x0000000f050f7291 */ /* 0x000fe2000f8ea0ff */
[----:B------:R-:W1:Y:S02]  /*3c30*/  SYNCS.PHASECHK.TRANS64.TRYWAIT P0, [UR14+0x1b0], R0 ;  /* 0x0001b000ff0075a7 */ /* 0x000e64000800110e */
[----:B-12-4-:R-:W-:Y:S09]  /*3c40*/  @!P0 BRA `(.L_x_72) ;  /* 0x0000004000cc8947 */ /* 0x016ff20003800000 */
.L_x_166:
[----:B------:R-:W-:Y:S01]  /*3c50*/  IADD3 R10, PT, PT, R10, 0x1, RZ ;  /* 0x000000010a0a7810 */ /* 0x000fe20007ffe0ff */
[----:B------:R-:W-:Y:S06]  /*3c60*/  BRA.U !UP3, `(.L_x_73) ;  /* 0x000000010b987547 */ /* 0x000fec000b800000 */
[----:B------:R-:W-:Y:S01]  /*3c70*/  UPLOP3.LUT UP4, UPT, UPT, UPT, UPT, 0x40, 0x4 ;  /* 0x000000000004789c */ /* 0x000fe20003f8e870 */
[----:B------:R-:W-:Y:S01]  /*3c80*/  UMOV UR18, UR16 ;  /* 0x0000001000127c82 */ /* 0x000fe20008000000 */
[----:B------:R-:W-:Y:S01]  /*3c90*/  UMOV UR17, UR8 ;  /* 0x0000000800117c82 */ /* 0x000fe20008000000 */
[----:B------:R-:W-:-:S08]  /*3ca0*/  UMOV UR5, UR11 ;  /* 0x0000000b00057c82 */ /* 0x000fd00008000000 */
.L_x_76:
[----:B------:R-:W-:Y:S02]  /*3cb0*/  UIADD3 UR18, UPT, UPT, UR18, 0x1, URZ ;  /* 0x0000000112127890 */ /* 0x000fe4000fffe0ff */
[----:B--2---:R-:W-:Y:S02]  /*3cc0*/  ULEA UR7, UR5, UR9, 0x3 ;  /* 0x0000000905077291 */ /* 0x004fe4000f8e18ff */
[----:B------:R-:W-:Y:S01]  /*3cd0*/  UISETP.NE.AND UP0, UPT, UR18, URZ, UPT ;  /* 0x000000ff1200728c */ /* 0x000fe2000bf05270 */
[----:B----4-:R-:W-:Y:S10]  /*3ce0*/  @P2 BRA `(.L_x_74) ;  /* 0x00000000000c2947 */ /* 0x010ff40003800000 */
[----:B-1----:R-:W-:Y:S04]  /*3cf0*/  SHF.L.U32 R3, R8, 0x1f, RZ ;  /* 0x0000001f08037819 */ /* 0x002fe800000006ff */
[----:B------:R-:W1:Y:S02]  /*3d00*/  SYNCS.PHASECHK.TRANS64.TRYWAIT P0, [UR7], R3 ;  /* 0x00000003ff0075a7 */ /* 0x000e640008001107 */
[----:B-1----:R-:W-:Y:S05]  /*3d10*/  @!P0 BRA `(.L_x_75) ;  /* 0x0000004000b08947 */ /* 0x002fea0003800000 */
.L_x_74:
[----:B------:R-:W-:Y:S01]  /*3d20*/  UISETP.NE.AND UP1, UPT, UR17, 0x1, UPT ;  /* 0x000000011100788c */ /* 0x000fe2000bf25270 */
[----:B------:R-:W-:Y:S01]  /*3d30*/  PLOP3.LUT P2, PT, PT, PT, PT, 0x80, 0x8 ;  /* 0x000000000008781c */ /* 0x000fe20003f4f070 */
[----:B------:R-:W-:Y:S02]  /*3d40*/  UIADD3 UR11, UPT, UPT, UR5, 0x1, URZ ;  /* 0x00000001050b7890 */ /* 0x000fe4000fffe0ff */
[----:B------:R-:W-:Y:S02]  /*3d50*/  UIMAD UR6, UR5, 0x180, UR4 ;  /* 0x00000180050678a4 */ /* 0x000fe4000f8e0204 */
[----:B------:R-:W-:Y:S01]  /*3d60*/  UISETP.NE.AND UP2, UPT, UR11, 0x15, UPT ;  /* 0x000000150b00788c */ /* 0x000fe2000bf45270 */
[----:B------:R-:W-:Y:S01]  /*3d70*/  PLOP3.LUT P0, PT, PT, PT, UP1, 0x80, 0x8 ;  /* 0x000000000008781c */ /* 0x000fe20003f0f018 */
[----:B------:R-:W-:Y:S02]  /*3d80*/  UIADD3 UR28, UPT, UPT, UR6, 0x2, URZ ;  /* 0x00000002061c7890 */ /* 0x000fe4000fffe0ff */
[----:B------:R-:W-:Y:S02]  /*3d90*/  USEL UR22, URZ, 0x1, UP2 ;  /* 0x00000001ff167887 */ /* 0x000fe40009000000 */
[----:B------:R-:W-:Y:S02]  /*3da0*/  USEL UR11, UR11, URZ, UP2 ;  /* 0x000000ff0b0b7287 */ /* 0x000fe40009000000 */
[----:B------:R-:W-:Y:S02]  /*3db0*/  UIADD3 UR17, UPT, UPT, UR17, -0x1, URZ ;  /* 0xffffffff11117890 */ /* 0x000fe4000fffe0ff */
[----:B------:R-:W-:Y:S01]  /*3dc0*/  @UP1 ULEA UR19, UR11, UR9, 0x3 ;  /* 0x000000090b131291 */ /* 0x000fe2000f8e18ff */
[----:B------:R-:W-:Y:S01]  /*3dd0*/  LOP3.LUT R8, R8, UR22, RZ, 0x3c, !PT ;  /* 0x0000001608087c12 */ /* 0x000fe2000f8e3cff */
[----:B------:R-:W-:Y:S01]  /*3de0*/  ULEA UR22, UR5, UR10, 0x8 ;  /* 0x0000000a05167291 */ /* 0x000fe2000f8e40ff */
[----:B------:R-:W-:Y:S02]  /*3df0*/  UMOV UR23, 0x80004020 ;  /* 0x8000402000177882 */ /* 0x000fe40000000000 */
[----:B-1----:R-:W-:Y:S01]  /*3e00*/  @P0 SHF.L.U32 R0, R8, 0x1f, RZ ;  /* 0x0000001f08000819 */ /* 0x002fe200000006ff */
[----:B------:R-:W-:Y:S01]  /*3e10*/  UIADD3 UR26, UPT, UPT, UR22, 0x2, URZ ;  /* 0x00000002161a7890 */ /* 0x000fe2000fffe0ff */
[----:B------:R-:W-:Y:S02]  /*3e20*/  UMOV UR29, 0x80004020 ;  /* 0x80004020001d7882 */ /* 0x000fe40000000000 */
[----:B------:R2:W4:Y:S01]  /*3e30*/  @P0 SYNCS.PHASECHK.TRANS64.TRYWAIT P2, [UR19], R0 ;  /* 0x00000000ff0005a7 */ /* 0x0005220008041113 */
[----:B------:R-:W-:Y:S01]  /*3e40*/  UIADD3 UR19, UPT, UPT, UR7, 0xa8, URZ ;  /* 0x000000a807137890 */ /* 0x000fe2000fffe0ff */
[----:B------:R-:W-:Y:S02]  /*3e50*/  UMOV UR27, 0x80004020 ;  /* 0x80004020001b7882 */ /* 0x000fe40000000000 */
[----:B------:R-:W-:Y:S01]  /*3e60*/  UMOV UR7, 0x80004020 ;  /* 0x8000402000077882 */ /* 0x000fe20000000000 */
[----:B------:R-:W-:Y:S01]  /*3e70*/  UMOV UR5, UR11 ;  /* 0x0000000b00057c82 */ /* 0x000fe20008000000 */
[----:B------:R2:W-:Y:S01]  /*3e80*/  UTCQMMA gdesc[UR22], gdesc[UR6], tmem[UR15], tmem[UR24], idesc[UR25], UP4 ;  /* 0x00ff1806160075ea */ /* 0x0005e2000a00030f */
[----:B------:R-:W-:Y:S01]  /*3e90*/  UPLOP3.LUT UP4, UPT, UPT, UPT, UPT, 0x80, 0x8 ;  /* 0x000000000008789c */ /* 0x000fe20003f8f070 */
[----:B------:R2:W-:Y:S02]  /*3ea0*/  UTCQMMA gdesc[UR26], gdesc[UR28], tmem[UR15], tmem[UR20], idesc[UR21], UPT ;  /* 0x00ff141c1a0075ea */ /* 0x0005e4000b80030f */
[----:B------:R2:W-:Y:S01]  /*3eb0*/  UTCBAR [UR19], URZ ;  /* 0x000000ff130073e9 */ /* 0x0005e200080000ff */
[----:B------:R-:W-:Y:S07]  /*3ec0*/  BRA.U UP0, `(.L_x_76) ;  /* 0xfffffffd00787547 */ /* 0x000fee000b83ffff */
.L_x_73:
[----:B------:R-:W-:Y:S01]  /*3ed0*/  UIADD3 UR12, UPT, UPT, UR12, 0x1, URZ ;  /* 0x000000010c0c7890 */ /* 0x000fe2000fffe0ff */
[C---:B------:R-:W-:Y:S01]  /*3ee0*/  ISETP.NE.AND P0, PT, R10.reuse, 0x2, PT ;  /* 0x000000020a00780c */ /* 0x040fe20003f05270 */
[----:B------:R-:W-:Y:S02]  /*3ef0*/  UIADD3 UR14, UPT, UPT, UR14, 0x190, URZ ;  /* 0x000001900e0e7890 */ /* 0x000fe4000fffe0ff */
[----:B------:R-:W-:Y:S01]  /*3f00*/  UISETP.NE.AND UP0, UPT, UR12, 0x4, UPT ;  /* 0x000000040c00788c */ /* 0x000fe2000bf05270 */
[----:B-12---:R-:W-:Y:S02]  /*3f10*/  SEL R0, RZ, 0x1, P0 ;  /* 0x00000001ff007807 */ /* 0x006fe40000000000 */
[----:B------:R-:W-:Y:S01]  /*3f20*/  SEL R10, R10, RZ, P0 ;  /* 0x000000ff0a0a7207 */ /* 0x000fe20000000000 */
[----:B------:R-:W-:Y:S01]  /*3f30*/  USEL UR5, URZ, 0x1, UP0 ;  /* 0x00000001ff057887 */ /* 0x000fe20008000000 */
[----:B------:R-:W-:Y:S01]  /*3f40*/  LOP3.LUT R9, R9, R0, RZ, 0x3c, !PT ;  /* 0x0000000009097212 */ /* 0x000fe200078e3cff */
[----:B------:R-:W-:Y:S01]  /*3f50*/  USEL UR12, UR12, URZ, UP0 ;  /* 0x000000ff0c0c7287 */ /* 0x000fe20008000000 */
[----:B------:R1:W-:Y:S03]  /*3f60*/  UTCBAR [UR14], URZ ;  /* 0x000000ff0e0073e9 */ /* 0x0003e600080000ff */
[----:B------:R-:W-:Y:S01]  /*3f70*/  LOP3.LUT R11, R11, UR5, RZ, 0x3c, !PT ;  /* 0x000000050b0b7c12 */ /* 0x000fe2000f8e3cff */
[----:B------:R-:W-:Y:S07]  /*3f80*/  @P1 BRA `(.L_x_77) ;  /* 0xfffffff800b41947 */ /* 0x000fee000383ffff */
[----:B------:R-:W2:Y:S01]  /*3f90*/  S2UR UR4, SR_CgaCtaId ;  /* 0x00000000000479c3 */ /* 0x000ea20000008800 */
[----:B------:R-:W-:Y:S01]  /*3fa0*/  ELECT P0, URZ, PT ;  /* 0x0000000000ff782f */ /* 0x000fe20003800000 */
[----:B------:R-:W-:Y:S01]  /*3fb0*/  IMAD.MOV.U32 R0, RZ, RZ, 0x1 ;  /* 0x00000001ff007424 */ /* 0x000fe200078e00ff */
[----:B------:R-:W-:Y:S01]  /*3fc0*/  UIADD3 UR9, UPT, UPT, UR9, 0x1b0, URZ ;  /* 0x000001b009097890 */ /* 0x000fe2000fffe0ff */
[----:B------:R-:W-:Y:S01]  /*3fd0*/  SHF.L.U32 R3, R11, 0x1f, RZ ;  /* 0x0000001f0b037819 */ /* 0x000fe200000006ff */
[----:B------:R-:W-:-:S03]  /*3fe0*/  UMOV UR5, 0x40 ;  /* 0x0000004000057882 */ /* 0x000fc60000000000 */
[----:B------:R-:W-:Y:S01]  /*3ff0*/  UVIRTCOUNT.DEALLOC.SMPOOL 0x80 ;  /* 0x000000800000784c */ /* 0x000fe20000000000 */
[----:B--2---:R-:W-:Y:S02]  /*4000*/  ULEA UR4, UR4, UR5, 0x18 ;  /* 0x0000000504047291 */ /* 0x004fe4000f8ec0ff */
[----:B------:R-:W-:-:S07]  /*4010*/  ULEA UR5, UR12, UR9, 0x3 ;  /* 0x000000090c057291 */ /* 0x000fce000f8e18ff */
[----:B------:R2:W-:Y:S02]  /*4020*/  @P0 STS.U8 [UR4+0x1c], R0 ;  /* 0x00001c00ff000988 */ /* 0x0005e40008000004 */
[----:B------:R-:W3:Y:S02]  /*4030*/  SYNCS.PHASECHK.TRANS64.TRYWAIT P0, [UR5], R3 ;  /* 0x00000003ff0075a7 */ /* 0x000ee40008001105 */
[----:B--23--:R-:W-:Y:S05]  /*4040*/  @!P0 BRA `(.L_x_78) ;  /* 0x0000003c00fc8947 */ /* 0x00cfea0003800000 */
.L_x_169:
[----:B------:R-:W-:-:S04]  /*4050*/  UIADD3 UR6, UPT, UPT, UR12, 0x1, URZ ;  /* 0x000000010c067890 */ /* 0x000fc8000fffe0ff */
[----:B------:R-:W-:-:S04]  /*4060*/  UISETP.NE.AND UP0, UPT, UR6, 0x4, UPT ;  /* 0x000000040600788c */ /* 0x000fc8000bf05270 */
[----:B------:R-:W-:Y:S02]  /*4070*/  USEL UR7, URZ, 0x1, UP0 ;  /* 0x00000001ff077887 */ /* 0x000fe40008000000 */
[----:B------:R-:W-:-:S04]  /*4080*/  USEL UR6, UR6, URZ, UP0 ;  /* 0x000000ff06067287 */ /* 0x000fc80008000000 */
[----:B------:R-:W-:Y:S01]  /*4090*/  ULEA UR5, UR6, UR9, 0x3 ;  /* 0x0000000906057291 */ /* 0x000fe2000f8e18ff */
[----:B------:R-:W-:-:S04]  /*40a0*/  LOP3.LUT R2, R11, UR7, RZ, 0x3c, !PT ;  /* 0x000000070b027c12 */ /* 0x000fc8000f8e3cff */
[----:B--2---:R-:W-:-:S04]  /*40b0*/  SHF.L.U32 R3, R2, 0x1f, RZ ;  /* 0x0000001f02037819 */ /* 0x004fc800000006ff */
[----:B------:R-:W2:Y:S02]  /*40c0*/  SYNCS.PHASECHK.TRANS64.TRYWAIT P0, [UR5], R3 ;  /* 0x00000003ff0075a7 */ /* 0x000ea40008001105 */
[----:B--2---:R-:W-:Y:S05]  /*40d0*/  @!P0 BRA `(.L_x_79) ;  /* 0x0000003c00f08947 */ /* 0x004fea0003800000 */
.L_x_171:
        /* <DEDUP_REMOVED lines=9> */
.L_x_173:
[----:B------:R-:W-:-:S04]  /*4170*/  UIADD3 UR6, UPT, UPT, UR6, 0x1, URZ ;  /* 0x0000000106067890 */ /* 0x000fc8000fffe0ff */
[----:B------:R-:W-:-:S04]  /*4180*/  UISETP.NE.AND UP0, UPT, UR6, 0x4, UPT ;  /* 0x000000040600788c */ /* 0x000fc8000bf05270 */
[----:B------:R-:W-:Y:S02]  /*4190*/  USEL UR5, URZ, 0x1, UP0 ;  /* 0x00000001ff057887 */ /* 0x000fe40008000000 */
[----:B------:R-:W-:-:S04]  /*41a0*/  USEL UR6, UR6, URZ, UP0 ;  /* 0x000000ff06067287 */ /* 0x000fc80008000000 */
[----:B------:R-:W-:Y:S01]  /*41b0*/  ULEA UR6, UR6, UR9, 0x3 ;  /* 0x0000000906067291 */ /* 0x000fe2000f8e18ff */
[----:B--2---:R-:W-:-:S04]  /*41c0*/  LOP3.LUT R3, R2, UR5, RZ, 0x3c, !PT ;  /* 0x0000000502037c12 */ /* 0x004fc8000f8e3cff */
[----:B------:R-:W-:-:S04]  /*41d0*/  SHF.L.U32 R3, R3, 0x1f, RZ ;  /* 0x0000001f03037819 */ /* 0x000fc800000006ff */
[----:B------:R-:W2:Y:S02]  /*41e0*/  SYNCS.PHASECHK.TRANS64.TRYWAIT P0, [UR6], R3 ;  /* 0x00000003ff0075a7 */ /* 0x000ea40008001106 */
[----:B--2---:R-:W-:Y:S05]  /*41f0*/  @!P0 BRA `(.L_x_81) ;  /* 0x0000003c00d88947 */ /* 0x004fea0003800000 */
.L_x_175:
[----:B------:R-:W-:Y:S01]  /*4200*/  NOP ;  /* 0x0000000000007918 */ /* 0x000fe20000000000 */
[----:B--2---:R-:W2:Y:S01]  /*4210*/  LDS R0, [UR4+0x14] ;  /* 0x00001404ff007984 */ /* 0x004ea20008000800 */
[----:B------:R-:W-:Y:S01]  /*4220*/  ULOP3.LUT UR6, UR13, 0xffff, URZ, 0xc0, !UPT ;  /* 0x0000ffff0d067892 */ /* 0x000fe2000f8ec0ff */
[----:B------:R-:W-:Y:S01]  /*4230*/  UMOV UR8, 0xffff ;  /* 0x0000ffff00087882 */ /* 0x000fe20000000000 */
[----:B------:R-:W-:Y:S02]  /*4240*/  UMOV UR5, 0x1 ;  /* 0x0000000100057882 */ /* 0x000fe40000000000 */
[----:B------:R-:W-:-:S04]  /*4250*/  USHF.R.U32.HI UR6, URZ, 0x5, UR6 ;  /* 0x00000005ff067899 */ /* 0x000fc80008011606 */
[----:B------:R-:W-:Y:S02]  /*4260*/  USHF.L.U32 UR8, UR8, UR6, URZ ;  /* 0x0000000608087299 */ /* 0x000fe400080006ff */
[----:B------:R-:W-:-:S04]  /*4270*/  USHF.L.U32 UR5, UR5, UR6, URZ ;  /* 0x0000000605057299 */ /* 0x000fc800080006ff */
[----:B--2---:R-:W-:-:S04]  /*4280*/  LOP3.LUT R0, R0, UR8, RZ, 0xc0, !PT ;  /* 0x0000000800007c12 */ /* 0x004fc8000f8ec0ff */
[----:B------:R-:W-:-:S13]  /*4290*/  ISETP.NE.AND P0, PT, R0, UR8, PT ;  /* 0x0000000800007c0c */ /* 0x000fda000bf05270 */
[----:B------:R-:W-:Y:S05]  /*42a0*/  @P0 BRA `(.L_x_82) ;  /* 0x0000000000580947 */ /* 0x000fea0003800000 */
[----:B------:R-:W2:Y:S02]  /*42b0*/  LDS R0, [UR4+0x18] ;  /* 0x00001804ff007984 */ /* 0x000ea40008000800 */
[----:B--2---:R-:W-:-:S04]  /*42c0*/  LOP3.LUT R0, R0, UR5, RZ, 0xc0, !PT ;  /* 0x0000000500007c12 */ /* 0x004fc8000f8ec0ff */
[----:B------:R-:W-:-:S13]  /*42d0*/  ISETP.NE.AND P0, PT, R0, UR5, PT ;  /* 0x0000000500007c0c */ /* 0x000fda000bf05270 */
[----:B------:R-:W-:Y:S05]  /*42e0*/  @P0 BRA `(.L_x_83) ;  /* 0x00000000003c0947 */ /* 0x000fea0003800000 */
[----:B------:R-:W2:Y:S01]  /*42f0*/  S2R R2, SR_LANEID ;  /* 0x0000000000027919 */ /* 0x000ea20000000000 */
[----:B------:R-:W-:Y:S01]  /*4300*/  ULOP3.LUT UR8, URZ, UR8, URZ, 0x33, !UPT ;  /* 0x00000008ff087292 */ /* 0x000fe2000f8e33ff */
[----:B------:R-:W-:Y:S01]  /*4310*/  LOP3.LUT R4, RZ, UR5, RZ, 0x33, !PT ;  /* 0x00000005ff047c12 */ /* 0x000fe2000f8e33ff */
[----:B------:R-:W-:Y:S02]  /*4320*/  VOTEU.ANY UR7, UPT, PT ;  /* 0x0000000000077886 */ /* 0x000fe400038e0100 */
[----:B------:R-:W-:Y:S01]  /*4330*/  UFLO.U32 UR7, UR7 ;  /* 0x00000007000772bd */ /* 0x000fe200080e0000 */
[----:B------:R-:W3:Y:S01]  /*4340*/  REDUX UR5, R4 ;  /* 0x00000000040573c4 */ /* 0x000ee20000000000 */
[----:B------:R-:W-:-:S06]  /*4350*/  IMAD.U32 R0, RZ, RZ, UR8 ;  /* 0x00000008ff007e24 */ /* 0x000fcc000f8e00ff */
[----:B------:R1:W-:Y:S01]  /*4360*/  UTCATOMSWS.AND URZ, UR8 ;  /* 0x0000000800ff79e3 */ /* 0x0003e20008000000 */
[----:B------:R-:W4:Y:S01]  /*4370*/  REDUX UR6, R0 ;  /* 0x00000000000673c4 */ /* 0x000f220000000000 */
[----:B--2---:R-:W-:Y:S01]  /*4380*/  ISETP.EQ.U32.AND P0, PT, R2, UR7, PT ;  /* 0x0000000702007c0c */ /* 0x004fe2000bf02070 */
[----:B---3--:R-:W-:Y:S01]  /*4390*/  IMAD.U32 R2, RZ, RZ, UR5 ;  /* 0x00000005ff027e24 */ /* 0x008fe2000f8e00ff */
[----:B----4-:R-:W-:-:S11]  /*43a0*/  MOV R3, UR6 ;  /* 0x0000000600037c02 */ /* 0x010fd60008000f00 */
[----:B------:R1:W-:Y:S04]  /*43b0*/  @P0 ATOMS.AND RZ, [UR4+0x14], R3 ;  /* 0x00001403ffff098c */ /* 0x0003e8000a800004 */
[----:B------:R1:W-:Y:S01]  /*43c0*/  @P0 ATOMS.AND RZ, [UR4+0x18], R2 ;  /* 0x00001802ffff098c */ /* 0x0003e2000a800004 */
[----:B------:R-:W-:Y:S05]  /*43d0*/  BRA `(.L_x_84) ;  /* 0x0000000000147947 */ /* 0x000fea0003800000 */
.L_x_83:
[----:B------:R-:W-:Y:S02]  /*43e0*/  MOV R2, 0x4400 ;  /* 0x0000440000027802 */ /* 0x000fe40000000f00 */
[----:B-1--45:R-:W-:Y:S05]  /*43f0*/  CALL.REL.NOINC `($__internal_0_$__cuda_sm10x_tcgen05_guardrail_trap_col_being_dealloced_not_returned_by_alloc) ;  /* 0x0000003c00f47944 */ /* 0x032fea0003c00000 */
[----:B------:R-:W-:Y:S05]  /*4400*/  BRA `(.L_x_84) ;  /* 0x0000000000087947 */ /* 0x000fea0003800000 */
.L_x_82:
[----:B------:R-:W-:Y:S02]  /*4410*/  MOV R2, 0x4430 ;  /* 0x0000443000027802 */ /* 0x000fe40000000f00 */
[----:B-1--45:R-:W-:Y:S05]  /*4420*/  CALL.REL.NOINC `($__internal_2_$__cuda_sm10x_tcgen05_guardrail_trap_unallocated_columns_being_dealloced) ;  /* 0x0000004000007944 */ /* 0x032fea0003c00000 */
.L_x_84:
[----:B------:R-:W-:Y:S01]  /*4430*/  NOP ;  /* 0x0000000000007918 */ /* 0x000fe20000000000 */
[----:B-1----:R-:W-:Y:S05]  /*4440*/  EXIT ;  /* 0x000000000000794d */ /* 0x002fea0003800000 */
.L_x_66:
[----:B------:R-:W-:-:S09]  /*4450*/  UISETP.NE.OR UP2, UPT, UR8, 0x3, !UP2 ;  /* 0x000000030800788c */ /* 0x000fd2000d745670 */
[----:B------:R-:W-:Y:S05]  /*4460*/  BRA.U UP2, `(.L_x_85) ;  /* 0x0000000902fc7547 */ /* 0x000fea000b800000 */
[----:B------:R-:W1:Y:S01]  /*4470*/  LDC R0, c[0x0][0xb30] ;  /* 0x0002cc00ff007b82 */ /* 0x000e620000000800 */
[----:B------:R-:W2:Y:S01]  /*4480*/  LDCU.64 UR8, c[0x0][0x888] ;  /* 0x00011100ff0877ac */ /* 0x000ea20008000a00 */
[----:B------:R-:W-:Y:S01]  /*4490*/  IMAD.MOV.U32 R30, RZ, RZ, 0x1 ;  /* 0x00000001ff1e7424 */ /* 0x000fe200078e00ff */
[----:B------:R-:W-:Y:S01]  /*44a0*/  CS2R R28, SRZ ;  /* 0x00000000001c7805 */ /* 0x000fe2000001ff00 */
[----:B------:R-:W-:Y:S01]  /*44b0*/  IMAD.MOV.U32 R25, RZ, RZ, 0x1800 ;  /* 0x00001800ff197424 */ /* 0x000fe200078e00ff */
[----:B------:R-:W4:Y:S03]  /*44c0*/  LDCU.64 UR4, c[0x0][0x890] ;  /* 0x00011200ff0477ac */ /* 0x000f260008000a00 */
[----:B------:R-:W3:Y:S01]  /*44d0*/  LDC R19, c[0x0][0x370] ;  /* 0x0000dc00ff137b82 */ /* 0x000ee20000000800 */
[----:B------:R-:W-:Y:S01]  /*44e0*/  UMOV UR7, 0x400 ;  /* 0x0000040000077882 */ /* 0x000fe20000000000 */
[----:B------:R-:W-:-:S02]  /*44f0*/  UPLOP3.LUT UP1, UPT, UPT, UPT, UPT, 0x40, 0x4 ;  /* 0x000000000004789c */ /* 0x000fc40003f2e870 */
[----:B------:R-:W-:-:S04]  /*4500*/  ULEA UR7, UR37, UR7, 0x18 ;  /* 0x0000000725077291 */ /* 0x000fc8000f8ec0ff */
[----:B------:R-:W3:Y:S01]  /*4510*/  LDC R2, c[0x0][0xb0c] ;  /* 0x0002c300ff027b82 */ /* 0x000ee20000000800 */
[----:B--2---:R-:W-:Y:S02]  /*4520*/  UISETP.NE.U32.AND UP4, UPT, UR8, URZ, UPT ;  /* 0x000000ff0800728c */ /* 0x004fe4000bf85070 */
[----:B------:R-:W-:Y:S02]  /*4530*/  UIADD3 UR8, UPT, UPT, UR7, 0x150, URZ ;  /* 0x0000015007087890 */ /* 0x000fe4000fffe0ff */
[----:B----4-:R-:W-:-:S03]  /*4540*/  UISETP.NE.U32.AND UP5, UPT, UR4, URZ, UPT ;  /* 0x000000ff0400728c */ /* 0x010fc6000bfa5070 */
[----:B------:R-:W2:Y:S01]  /*4550*/  LDC R18, c[0x0][0xb20] ;  /* 0x0002c800ff127b82 */ /* 0x000ea20000000800 */
[----:B-1----:R-:W-:Y:S01]  /*4560*/  ISETP.NE.AND P1, PT, R0, 0x1, PT ;  /* 0x000000010000780c */ /* 0x002fe20003f25270 */
[----:B------:R-:W-:Y:S02]  /*4570*/  UISETP.NE.AND.EX UP4, UPT, UR9, URZ, UPT, UP4 ;  /* 0x000000ff0900728c */ /* 0x000fe4000bf85340 */
[----:B------:R-:W-:Y:S02]  /*4580*/  UPRMT UR37, UR37, 0x654, UR8 ;  /* 0x0000065425257896 */ /* 0x000fe40008000008 */
[----:B------:R-:W-:Y:S02]  /*4590*/  UISETP.NE.AND.EX UP5, UPT, UR5, URZ, UPT, UP5 ;  /* 0x000000ff0500728c */ /* 0x000fe4000bfa5350 */
[----:B------:R-:W1:Y:S08]  /*45a0*/  LDC.64 R32, c[0x0][0x348] ;  /* 0x0000d200ff207b82 */ /* 0x000e700000000a00 */
[----:B------:R-:W4:Y:S08]  /*45b0*/  LDC.64 R16, c[0x0][0xb10] ;  /* 0x0002c400ff107b82 */ /* 0x000f300000000a00 */
[----:B------:R-:W1:Y:S08]  /*45c0*/  LDC.64 R6, c[0x0][0xb18] ;  /* 0x0002c600ff067b82 */ /* 0x000e700000000a00 */
[----:B------:R-:W1:Y:S08]  /*45d0*/  LDC.64 R4, c[0x0][0xb28] ;  /* 0x0002ca00ff047b82 */ /* 0x000e700000000a00 */
[----:B--23--:R-:W1:Y:S02]  /*45e0*/  LDC R24, c[0x0][0x374] ;  /* 0x0000dd00ff187b82 */ /* 0x00ce640000000800 */
.L_x_93:
[C---:B------:R-:W-:Y:S02]  /*45f0*/  LEA R0, R29.reuse, UR7, 0x3 ;  /* 0x000000071d007c11 */ /* 0x040fe4000f8e18ff */
[----:B------:R-:W-:Y:S02]  /*4600*/  SHF.L.U32 R3, R28, 0x1f, RZ ;  /* 0x0000001f1c037819 */ /* 0x000fe400000006ff */
[----:B------:R-:W-:Y:S02]  /*4610*/  LEA R20, R29, UR7, 0x4 ;  /* 0x000000071d147c11 */ /* 0x000fe4000f8e20ff */
[----:B--2---:R-:W2:Y:S02]  /*4620*/  SYNCS.PHASECHK.TRANS64.TRYWAIT P0, [R0+URZ+0x170], R3 ;  /* 0x00017003000075a7 */ /* 0x004ea400080011ff */
[----:B--2---:R-:W-:Y:S05]  /*4630*/  @!P0 BRA `(.L_x_86) ;  /* 0x0000003800e08947 */ /* 0x004fea0003800000 */
.L_x_176:
[----:B------:R-:W-:Y:S01]  /*4640*/  ISETP.GE.AND P0, PT, R60, 0x1, PT ;  /* 0x000000013c00780c */ /* 0x000fe20003f06270 */
[----:B------:R-:W3:Y:S01]  /*4650*/  LDS.128 R20, [R20+0x200] ;  /* 0x0002000014147984 */ /* 0x000ee20000000c00 */
[----:B------:R-:W-:Y:S01]  /*4660*/  ISETP.NE.U32.AND P4, PT, RZ, UR4, PT ;  /* 0x00000004ff007c0c */ /* 0x000fe2000bf85070 */
[----:B--2---:R-:W-:Y:S01]  /*4670*/  VIADD R0, R0, 0x180 ;  /* 0x0000018000007836 */ /* 0x004fe20000000000 */
[----:B------:R-:W-:Y:S02]  /*4680*/  SHF.L.U32 R26, R30, 0x1f, RZ ;  /* 0x0000001f1e1a7819 */ /* 0x000fe400000006ff */
[----:B------:R-:W-:Y:S02]  /*4690*/  ISETP.NE.AND.EX P4, PT, RZ, UR5, PT, P4 ;  /* 0x00000005ff007c0c */ /* 0x000fe4000bf85340 */
[----:B------:R-:W-:Y:S01]  /*46a0*/  PRMT R0, RZ, 0x654, R0 ;  /* 0x00000654ff007816 */ /* 0x000fe20000000000 */
[----:B------:R-:W-:Y:S01]  /*46b0*/  @!PT LDS RZ, [RZ] ;  /* 0x00000000fffff984 */ /* 0x000fe20000000800 */
[----:B------:R-:W-:Y:S01]  /*46c0*/  @!PT LDS RZ, [RZ] ;  /* 0x00000000fffff984 */ /* 0x000fe20000000800 */
[----:B------:R-:W-:Y:S01]  /*46d0*/  @!PT LDS RZ, [RZ] ;  /* 0x00000000fffff984 */ /* 0x000fe20000000800 */
[----:B------:R-:W-:Y:S01]  /*46e0*/  @!PT LDS RZ, [RZ] ;  /* 0x00000000fffff984 */ /* 0x000fe20000000800 */
[----:B------:R2:W-:Y:S06]  /*46f0*/  MEMBAR.ALL.CTA ;  /* 0x0000000000007992 */ /* 0x0005ec0000008000 */
[----:B--2---:R-:W2:Y:S02]  /*4700*/  FENCE.VIEW.ASYNC.S ;  /* 0x00000000000073c6 */ /* 0x004ea40000000000 */
[----:B--2---:R2:W-:Y:S01]  /*4710*/  SYNCS.ARRIVE.TRANS64.RED.A1T0 RZ, [R0+URZ], RZ ;  /* 0x000000ff00ff79a7 */ /* 0x0045e200081004ff */
[----:B---3--:R-:W-:Y:S11]  /*4720*/  LOP3.LUT P3, RZ, R22, 0x1, RZ, 0xc0, !PT ;  /* 0x0000000116ff7812 */ /* 0x008ff6000786c0ff */
[----:B------:R-:W-:Y:S02]  /*4730*/  @!UPT UIADD3 URZ, UPT, UPT, URZ, URZ, URZ ;  /* 0x000000fffffff290 */ /* 0x000fe4000fffe0ff */
[----:B------:R-:W-:Y:S02]  /*4740*/  @P3 MOV R13, R20 ;  /* 0x00000014000d3202 */ /* 0x000fe40000000f00 */
[----:B------:R-:W-:Y:S01]  /*4750*/  @P3 LOP3.LUT R8, R21, 0xffff, RZ, 0xc0, !PT ;  /* 0x0000ffff15083812 */ /* 0x000fe200078ec0ff */
[----:B--2---:R-:W-:Y:S06]  /*4760*/  @!P0 BRA `(.L_x_87) ;  /* 0x0000000000a48947 */ /* 0x004fec0003800000 */
[----:B-1----:R-:W-:Y:S01]  /*4770*/  IMAD.HI.U32 R31, R24, R7, RZ ;  /* 0x00000007181f7227 */ /* 0x002fe200078e00ff */
[----:B------:R-:W-:Y:S02]  /*4780*/  ISETP.NE.AND P0, PT, R6, 0x1, PT ;  /* 0x000000010600780c */ /* 0x000fe40003f05270 */
[----:B------:R-:W-:Y:S01]  /*4790*/  ISETP.NE.AND P2, PT, R60, 0x1, PT ;  /* 0x000000013c00780c */ /* 0x000fe20003f45270 */
[----:B----4-:R-:W-:Y:S01]  /*47a0*/  IMAD.HI.U32 R34, R19, R16, RZ ;  /* 0x0000001013227227 */ /* 0x010fe200078e00ff */
[----:B------:R-:W-:Y:S02]  /*47b0*/  SHF.R.U32.HI R31, RZ, R18, R31 ;  /* 0x00000012ff1f7219 */ /* 0x000fe4000001161f */
[----:B------:R-:W-:Y:S01]  /*47c0*/  ISETP.NE.AND P5, PT, R2, 0x1, PT ;  /* 0x000000010200780c */ /* 0x000fe20003fa5270 */
[----:B------:R-:W-:Y:S01]  /*47d0*/  IMAD.HI.U32 R36, R13, R16, RZ ;  /* 0x000000100d247227 */ /* 0x000fe200078e00ff */
[----:B------:R-:W-:Y:S02]  /*47e0*/  SHF.R.U32.HI R34, RZ, R17, R34 ;  /* 0x00000011ff227219 */ /* 0x000fe40000011622 */
[----:B------:R-:W-:Y:S01]  /*47f0*/  SEL R3, R24, R31, !P0 ;  /* 0x0000001f18037207 */ /* 0x000fe20004000000 */
[C---:B------:R-:W-:Y:S01]  /*4800*/  IMAD.HI.U32 R31, R8.reuse, R7, RZ ;  /* 0x00000007081f7227 */ /* 0x040fe200078e00ff */
[----:B------:R-:W-:Y:S02]  /*4810*/  SEL R11, R19, R34, !P5 ;  /* 0x00000022130b7207 */ /* 0x000fe40006800000 */
[----:B------:R-:W-:Y:S01]  /*4820*/  SHF.R.U32.HI R36, RZ, R17, R36 ;  /* 0x00000011ff247219 */ /* 0x000fe20000011624 */
[----:B------:R-:W-:Y:S01]  /*4830*/  IMAD.HI.U32 R38, R3, R4, RZ ;  /* 0x0000000403267227 */ /* 0x000fe200078e00ff */
[----:B------:R-:W-:Y:S03]  /*4840*/  SHF.R.U32.HI R31, RZ, R18, R31 ;  /* 0x00000012ff1f7219 */ /* 0x000fe6000001161f */
[----:B------:R-:W-:Y:S01]  /*4850*/  IMAD.HI.U32 R34, R11, R4, RZ ;  /* 0x000000040b227227 */ /* 0x000fe200078e00ff */
[----:B------:R-:W-:Y:S02]  /*4860*/  @P2 SHF.R.U32.HI R3, RZ, R5, R38 ;  /* 0x00000005ff032219 */ /* 0x000fe40000011626 */
[----:B------:R-:W-:Y:S02]  /*4870*/  SEL R9, R8, R31, !P0 ;  /* 0x0000001f08097207 */ /* 0x000fe40004000000 */
[----:B------:R-:W-:Y:S01]  /*4880*/  @P2 SHF.R.U32.HI R11, RZ, R5, R34 ;  /* 0x00000005ff0b2219 */ /* 0x000fe20000011622 */
[C---:B------:R-:W-:Y:S01]  /*4890*/  IMAD R10, R60.reuse, R3, RZ ;  /* 0x000000033c0a7224 */ /* 0x040fe200078e02ff */
[----:B------:R-:W-:Y:S01]  /*48a0*/  SEL R3, R13, R36, !P5 ;  /* 0x000000240d037207 */ /* 0x000fe20006800000 */
[C---:B------:R-:W-:Y:S03]  /*48b0*/  IMAD.HI.U32 R14, R9.reuse, R4, RZ ;  /* 0x00000004090e7227 */ /* 0x040fe600078e00ff */
[----:B------:R-:W-:Y:S01]  /*48c0*/  ISETP.GE.AND P0, PT, R9, R10, PT ;  /* 0x0000000a0900720c */ /* 0x000fe20003f06270 */
[C---:B------:R-:W-:Y:S01]  /*48d0*/  IMAD R12, R60.reuse, R11, RZ ;  /* 0x0000000b3c0c7224 */ /* 0x040fe200078e02ff */
[-C--:B------:R-:W-:Y:S04]  /*48e0*/  SHF.R.U32.HI R14, RZ, R5.reuse, R14 ;  /* 0x00000005ff0e7219 */ /* 0x080fe8000001160e */
[----:B------:R-:W-:Y:S02]  /*48f0*/  ISETP.GE.OR P0, PT, R3, R12, P0 ;  /* 0x0000000c0300720c */ /* 0x000fe40000706670 */
[----:B------:R-:W-:Y:S05]  /*4900*/  SEL R15, R9, R14, !P2 ;  /* 0x0000000e090f7207 */ /* 0x000fea0005000000 */
[----:B------:R-:W-:Y:S04]  /*4910*/  IMAD.MOV R14, RZ, RZ, -R15 ;  /* 0x000000ffff0e7224 */ /* 0x000fe800078e0a0f */
[----:B------:R-:W-:Y:S02]  /*4920*/  IMAD R14, R60, R14, R9 ;  /* 0x0000000e3c0e7224 */ /* 0x000fe400078e0209 */
[C---:B------:R-:W-:Y:S05]  /*4930*/  @!P0 IMAD.HI.U32 R10, R3.reuse, R4, RZ ;  /* 0x00000004030a8227 */ /* 0x040fea00078e00ff */
[----:B------:R-:W-:Y:S04]  /*4940*/  @!P0 SHF.R.U32.HI R10, RZ, R5, R10 ;  /* 0x00000005ff0a8219 */ /* 0x000fe8000001160a */
[----:B------:R-:W-:Y:S01]  /*4950*/  @!P0 SEL R0, R3, R10, !P2 ;  /* 0x0000000a03008207 */ /* 0x000fe20005000000 */
[----:B------:R-:W-:Y:S03]  /*4960*/  IMAD.MOV R10, RZ, RZ, -R3 ;  /* 0x000000ffff0a7224 */ /* 0x000fe600078e0a03 */
[----:B------:R-:W-:Y:S01]  /*4970*/  @!P0 IADD3 R15, PT, PT, R15, -R0, RZ ;  /* 0x800000000f0f8210 */ /* 0x000fe20007ffe0ff */
[----:B------:R-:W-:Y:S01]  /*4980*/  @!P0 IMAD R0, R11, R14, R0 ;  /* 0x0000000e0b008224 */ /* 0x000fe200078e0200 */
[----:B------:R-:W-:Y:S01]  /*4990*/  IADD3 R11, PT, PT, -R9, RZ, RZ ;  /* 0x000000ff090b7210 */ /* 0x000fe20007ffe1ff */
[----:B------:R-:W-:Y:S02]  /*49a0*/  IMAD R13, R2, R10, R13 ;  /* 0x0000000a020d7224 */ /* 0x000fe400078e020d */
[----:B------:R-:W-:Y:S02]  /*49b0*/  @!P0 IMAD R9, R15, R60, R3 ;  /* 0x0000003c0f098224 */ /* 0x000fe400078e0203 */
[----:B------:R-:W-:Y:S02]  /*49c0*/  @!P0 IMAD.MOV.U32 R3, RZ, RZ, R0 ;  /* 0x000000ffff038224 */ /* 0x000fe400078e0000 */
[----:B------:R-:W-:Y:S02]  /*49d0*/  IMAD R8, R6, R11, R8 ;  /* 0x0000000b06087224 */ /* 0x000fe400078e0208 */
[----:B------:R-:W-:Y:S02]  /*49e0*/  IMAD R13, R3, R2, R13 ;  /* 0x00000002030d7224 */ /* 0x000fe400078e020d */
[----:B------:R-:W-:Y:S02]  /*49f0*/  IMAD R8, R9, R6, R8 ;  /* 0x0000000609087224 */ /* 0x000fe400078e0208 */
.L_x_87:
[----:B------:R-:W-:Y:S05]  /*4a00*/  BRA.U UP1, `(.L_x_88) ;  /* 0x0000000101107547 */ /* 0x000fea000b800000 */
[----:B------:R-:W-:Y:S04]  /*4a10*/  MOV R0, UR6 ;  /* 0x0000000600007c02 */ /* 0x000fe80008000f00 */
[----:B------:R-:W-:Y:S04]  /*4a20*/  SHF.L.U32 R3, R0, 0x1f, RZ ;  /* 0x0000001f00037819 */ /* 0x000fe800000006ff */
[----:B------:R-:W2:Y:S02]  /*4a30*/  SYNCS.PHASECHK.TRANS64.TRYWAIT P0, [UR7+0x168], R3 ;  /* 0x00016803ff0075a7 */ /* 0x000ea40008001107 */
[----:B--2---:R-:W-:Y:S05]  /*4a40*/  @!P0 BRA `(.L_x_89) ;  /* 0x0000003400f08947 */ /* 0x004fea0003800000 */
.L_x_88:
[----:B------:R-:W-:Y:S05]  /*4a50*/  BRA.U !UP5, `(.L_x_90) ;  /* 0x000000010d347547 */ /* 0x000fea000b800000 */
[----:B------:R-:W-:Y:S01]  /*4a60*/  UPLOP3.LUT UP0, UPT, UPT, UPT, UP4, 0x80, 0x8 ;  /* 0x000000000008789c */ /* 0x000fe20003f0f040 */
[----:B--2---:R-:W-:Y:S02]  /*4a70*/  HFMA2 R0, -RZ, RZ, 0, 5.9604644775390625e-08 ;  /* 0x00000001ff007431 */ /* 0x004fe400000001ff */
[----:B------:R-:W-:Y:S03]  /*4a80*/  IMAD.MOV.U32 R134, RZ, RZ, 0x1 ;  /* 0x00000001ff867424 */ /* 0x000fe600078e00ff */
[----:B------:R-:W-:Y:S05]  /*4a90*/  PLOP3.LUT P0, PT, PT, PT, UP0, 0x80, 0x8 ;  /* 0x000000000008781c */ /* 0x000fea0003f0f008 */
[----:B------:R-:W2:Y:S01]  /*4aa0*/  @UP0 LDCU.64 UR10, c[0x0][0x888] ;  /* 0x00011100ff0a07ac */ /* 0x000ea20008000a00 */
[----:B------:R-:W-:Y:S07]  /*4ab0*/  @UP0 UIMAD UR8, UR36, UR4, URZ ;  /* 0x00000004240802a4 */ /* 0x000fee000f8e02ff */
[----:B------:R-:W-:Y:S01]  /*4ac0*/  @!P0 PRMT R134, R0, 0x7610, R134 ;  /* 0x0000761000868816 */ /* 0x000fe20000000086 */
[----:B--2---:R-:W-:Y:S03]  /*4ad0*/  @UP0 UIMAD.WIDE UR10, UR8, 0x4, UR10 ;  /* 0x00000004080a08a5 */ /* 0x004fe6000f8e020a */
[----:B------:R-:W2:Y:S03]  /*4ae0*/  @!UP0 LDCU UR8, c[0x0][0x880] ;  /* 0x00011000ff0887ac */ /* 0x000ea60008000800 */
[----:B------:R-:W-:Y:S01]  /*4af0*/  IMAD.U32 R10, RZ, RZ, UR10 ;  /* 0x0000000aff0a7e24 */ /* 0x000fe2000f8e00ff */
[----:B------:R-:W-:Y:S05]  /*4b00*/  MOV R11, UR11 ;  /* 0x0000000b000b7c02 */ /* 0x000fea0008000f00 */
[----:B-----5:R3:W5:Y:S02]  /*4b10*/  @P0 LDG.E R69, desc[UR40][R10.64] ;  /* 0x000000280a450981 */ /* 0x020764000c1e1900 */
[----:B--23--:R-:W-:Y:S07]  /*4b20*/  @!P0 IMAD.U32 R69, RZ, RZ, UR8 ;  /* 0x00000008ff458e24 */ /* 0x00cfee000f8e00ff */
.L_x_90:
[----:B-----5:R-:W-:Y:S01]  /*4b30*/  @!P4 FSETP.EQ.AND P5, PT, R69, RZ, PT ;  /* 0x000000ff4500c20b */ /* 0x020fe20003fa2000 */
[----:B------:R-:W-:Y:S01]  /*4b40*/  @!UPT UIADD3 URZ, UPT, UPT, URZ, URZ, URZ ;  /* 0x000000fffffff290 */ /* 0x000fe2000fffe0ff */
[----:B------:R-:W-:Y:S11]  /*4b50*/  @!P4 BRA `(.L_x_91) ;  /* 0x000000000014c947 */ /* 0x000ff60003800000 */
[----:B------:R-:W-:Y:S02]  /*4b60*/  LOP3.LUT P0, RZ, R134, 0xff, RZ, 0xc0, !PT ;  /* 0x000000ff86ff7812 */ /* 0x000fe4000780c0ff */
[----:B------:R-:W-:Y:S04]  /*4b70*/  PLOP3.LUT P5, PT, PT, PT, UP0, 0x80, 0x8 ;  /* 0x000000000008781c */ /* 0x000fe80003faf008 */
[----:B------:R-:W-:Y:S07]  /*4b80*/  PLOP3.LUT P5, PT, P5, PT, PT, 0x8, 0x80 ;  /* 0x000000000080781c */ /* 0x000fee0002fae170 */
[----:B------:R-:W-:Y:S11]  /*4b90*/  @P0 FSETP.EQ.AND P5, PT, R69, RZ, PT ;  /* 0x000000ff4500020b */ /* 0x000ff60003fa2000 */
[----:B------:R-:W-:Y:S02]  /*4ba0*/  @!UPT UIADD3 URZ, UPT, UPT, URZ, URZ, URZ ;  /* 0x000000fffffff290 */ /* 0x000fe4000fffe0ff */
.L_x_91:
[----:B------:R-:W3:Y:S01]  /*4bb0*/  SYNCS.PHASECHK.TRANS64.TRYWAIT P4, [UR7+0x158], R26 ;  /* 0x0001581aff0075a7 */ /* 0x000ee20008081107 */
[----:B------:R-:W-:Y:S01]  /*4bc0*/  @P3 SHF.R.U32.HI R27, RZ, 0x10, R21 ;  /* 0x00000010ff1b3819 */ /* 0x000fe20000011615 */
[----:B------:R-:W-:Y:S01]  /*4bd0*/  VIADD R29, R29, 0x1 ;  /* 0x000000011d1d7836 */ /* 0x000fe20000000000 */
[----:B------:R-:W5:Y:S08]  /*4be0*/  LDC.64 R14, c[0x0][0xb10] ;  /* 0x0002c400ff0e7b82 */ /* 0x000f700000000a00 */
[----:B------:R-:W1:Y:S08]  /*4bf0*/  LDC.64 R10, c[0x0][0xb18] ;  /* 0x0002c600ff0a7b82 */ /* 0x000e700000000a00 */
[----:B--2---:R-:W2:Y:S08]  /*4c00*/  @!P1 LDC R0, c[0x0][0xb20] ;  /* 0x0002c800ff009b82 */ /* 0x004eb00000000800 */
[----:B------:R-:W4:Y:S01]  /*4c10*/  @!P1 LDC R3, c[0x0][0xb0c] ;  /* 0x0002c300ff039b82 */ /* 0x000f220000000800 */
[----:B-----5:R-:W-:Y:S05]  /*4c20*/  @!P1 IMAD.HI.U32 R14, R13, R14, RZ ;  /* 0x0000000e0d0e9227 */ /* 0x020fea00078e00ff */
[----:B------:R-:W-:Y:S01]  /*4c30*/  @!P1 SHF.R.U32.HI R14, RZ, R15, R14 ;  /* 0x0000000fff0e9219 */ /* 0x000fe2000001160e */
[----:B-1----:R-:W-:Y:S01]  /*4c40*/  @!P1 IMAD.HI.U32 R11, R8, R11, RZ ;  /* 0x0000000b080b9227 */ /* 0x002fe200078e00ff */
[----:B------:R-:W-:Y:S04]  /*4c50*/  @!P1 ISETP.NE.AND P0, PT, R10, 0x1, PT ;  /* 0x000000010a00980c */ /* 0x000fe80003f05270 */
[----:B--2---:R-:W-:Y:S02]  /*4c60*/  @!P1 SHF.R.U32.HI R9, RZ, R0, R11 ;  /* 0x00000000ff099219 */ /* 0x004fe4000001160b */
[----:B----4-:R-:W-:Y:S02]  /*4c70*/  @!P1 ISETP.NE.AND P2, PT, R3, 0x1, PT ;  /* 0x000000010300980c */ /* 0x010fe40003f45270 */
[----:B------:R-:W-:Y:S02]  /*4c80*/  @!P1 SEL R9, R8, R9, !P0 ;  /* 0x0000000908099207 */ /* 0x000fe40004000000 */
[----:B------:R-:W-:Y:S02]  /*4c90*/  ELECT P0, URZ, PT ;  /* 0x0000000000ff782f */ /* 0x000fe40003800000 */
[----:B------:R-:W-:Y:S05]  /*4ca0*/  @!P1 SEL R14, R13, R14, !P2 ;  /* 0x0000000e0d0e9207 */ /* 0x000fea0005000000 */
[----:B------:R-:W-:Y:S02]  /*4cb0*/  @!P1 IMAD.IADD R0, R9, 0x1, -R14 ;  /* 0x0000000109009824 */ /* 0x000fe400078e0a0e */
[----:B------:R-:W-:Y:S02]  /*4cc0*/  @!P1 IMAD.IADD R9, R14, 0x1, -R9 ;  /* 0x000000010e099824 */ /* 0x000fe400078e0a09 */
[----:B------:R-:W-:Y:S02]  /*4cd0*/  @!P1 IMAD R13, R0, R3, R13 ;  /* 0x00000003000d9224 */ /* 0x000fe400078e020d */
[----:B------:R-:W-:Y:S01]  /*4ce0*/  @!P1 IMAD R8, R9, R10, R8 ;  /* 0x0000000a09089224 */ /* 0x000fe200078e0208 */
[----:B---3--:R-:W-:Y:S06]  /*4cf0*/  @!P4 BRA `(.L_x_92) ;  /* 0x00000034005cc947 */ /* 0x008fec0003800000 */
.L_x_179:
[----:B------:R-:W-:Y:S01]  /*4d00*/  PLOP3.LUT P5, PT, P5, P0, PT, 0xf2, 0x2f ;  /* 0x00000000002f781c */ /* 0x000fe20002fa1e72 */
[----:B------:R-:W-:Y:S01]  /*4d10*/  UMOV UR14, 0x0 ;  /* 0x00000000000e7882 */ /* 0x000fe20000000000 */
[----:B------:R-:W-:Y:S01]  /*4d20*/  UMOV UR15, 0x10000000 ;  /* 0x10000000000f7882 */ /* 0x000fe20000000000 */
[----:B------:R-:W-:Y:S01]  /*4d30*/  LOP3.LUT R30, R30, 0x1, RZ, 0x3c, !PT ;  /* 0x000000011e1e7812 */ /* 0x000fe200078e3cff */
[----:B------:R-:W-:Y:S01]  /*4d40*/  UMOV UR28, UR36 ;  /* 0x00000024001c7c82 */ /* 0x000fe20008000000 */
[----:B------:R-:W-:Y:S01]  /*4d50*/  UMOV UR20, UR36 ;  /* 0x0000002400147c82 */ /* 0x000fe20008000000 */
[----:B------:R-:W-:Y:S01]  /*4d60*/  UMOV UR12, UR36 ;  /* 0x00000024000c7c82 */ /* 0x000fe20008000000 */
[----:B------:R-:W-:Y:S06]  /*4d70*/  @P3 R2UR UR36, R27 ;  /* 0x000000001b2432ca */ /* 0x000fec00000e0000 */
[----:B-1----:R-:W-:Y:S01]  /*4d80*/  @!P5 IADD3 R3, P0, PT, R32, 0x580, RZ ;  /* 0x000005802003d810 */ /* 0x002fe20007f1e0ff */
[----:B------:R-:W-:Y:S01]  /*4d90*/  @!P5 IMAD R133, R133, 0x60, RZ ;  /* 0x000000608585d824 */ /* 0x000fe200078e02ff */
[----:B------:R-:W-:Y:S01]  /*4da0*/  VOTEU.ALL UP1, P5 ;  /* 0x0000000000ff7886 */ /* 0x000fe20002820000 */
[----:B------:R-:W-:Y:S01]  /*4db0*/  @!P5 IMAD.SHL.U32 R135, R135, 0x40, RZ ;  /* 0x000000408787d824 */ /* 0x000fe200078e00ff */
[----:B------:R-:W-:Y:S01]  /*4dc0*/  @!P5 R2UR UR9, R3 ;  /* 0x000000000309d2ca */ /* 0x000fe200000e0000 */
[----:B------:R-:W-:Y:S01]  /*4dd0*/  @!P5 IMAD.X R0, RZ, RZ, R33, P0 ;  /* 0x000000ffff00d224 */ /* 0x000fe200000e0621 */
[----:B------:R-:W-:Y:S01]  /*4de0*/  @!P5 R2UR UR26, R133 ;  /* 0x00000000851ad2ca */ /* 0x000fe200000e0000 */
[----:B------:R-:W-:Y:S01]  /*4df0*/  @!UP1 UIADD3 UR25, UPT, UPT, UR7, 0x150, URZ ;  /* 0x0000015007199890 */ /* 0x000fe2000fffe0ff */
[----:B------:R-:W-:Y:S01]  /*4e00*/  @!P5 R2UR UR27, R135 ;  /* 0x00000000871bd2ca */ /* 0x000fe200000e0000 */
[----:B------:R-:W-:Y:S01]  /*4e10*/  @!UP1 UIADD3 UR24, UPT, UPT, UR7, 0x300, URZ ;  /* 0x0000030007189890 */ /* 0x000fe2000fffe0ff */
[----:B------:R-:W-:Y:S01]  /*4e20*/  @!P5 R2UR UR8, R0 ;  /* 0x000000000008d2ca */ /* 0x000fe200000e0000 */
[----:B------:R-:W-:Y:S01]  /*4e30*/  VOTEU.ALL UP3, P5 ;  /* 0x0000000000ff7886 */ /* 0x000fe20002860000 */
[----:B------:R-:W-:Y:S01]  /*4e40*/  @!UP1 UIADD3 UR16, UPT, UPT, UR7, 0xb00, URZ ;  /* 0x00000b0007109890 */ /* 0x000fe2000fffe0ff */
[C---:B------:R-:W-:Y:S01]  /*4e50*/  ISETP.NE.AND P0, PT, R29.reuse, 0x2, PT ;  /* 0x000000021d00780c */ /* 0x040fe20003f05270 */
[----:B------:R-:W-:Y:S01]  /*4e60*/  VOTEU.ALL UP2, P5 ;  /* 0x0000000000ff7886 */ /* 0x000fe20002840000 */
[----:B------:R-:W-:Y:S01]  /*4e70*/  UMOV UR17, UR25 ;  /* 0x0000001900117c82 */ /* 0x000fe20008000000 */
[----:B------:R-:W-:Y:S01]  /*4e80*/  IMAD.IADD R133, R8, 0x1, R117 ;  /* 0x0000000108857824 */ /* 0x000fe200078e0275 */
[----:B------:R-:W-:Y:S01]  /*4e90*/  SEL R3, RZ, 0x1, P0 ;  /* 0x00000001ff037807 */ /* 0x000fe20000000000 */
[----:B------:R-:W-:Y:S01]  /*4ea0*/  IMAD.U32 R10, RZ, RZ, UR9 ;  /* 0x00000009ff0a7e24 */ /* 0x000fe2000f8e00ff */
[----:B------:R-:W-:Y:S01]  /*4eb0*/  @!UP1 UIADD3 UR18, UPT, UPT, UR26, 0x20, URZ ;  /* 0x000000201a129890 */ /* 0x000fe2000fffe0ff */
[----:B------:R-:W-:Y:S01]  /*4ec0*/  SEL R29, R29, RZ, P0 ;  /* 0x000000ff1d1d7207 */ /* 0x000fe20000000000 */
[----:B------:R-:W-:Y:S01]  /*4ed0*/  UMOV UR19, UR27 ;  /* 0x0000001b00137c82 */ /* 0x000fe20008000000 */
[----:B------:R-:W-:Y:S01]  /*4ee0*/  @!UP1 UIADD3 UR10, UPT, UPT, UR26, 0x40, URZ ;  /* 0x000000401a0a9890 */ /* 0x000fe2000fffe0ff */
[----:B------:R-:W-:Y:S01]  /*4ef0*/  IMAD.U32 R11, RZ, RZ, UR8 ;  /* 0x00000008ff0b7e24 */ /* 0x000fe2000f8e00ff */
[----:B------:R-:W-:Y:S01]  /*4f00*/  @!P5 R2UR UR22, R10 ;  /* 0x000000000a16d2ca */ /* 0x000fe200000e0000 */
[----:B------:R-:W-:Y:S01]  /*4f10*/  @!UP1 UIADD3 UR8, UPT, UPT, UR7, 0x1300, URZ ;  /* 0x0000130007089890 */ /* 0x000fe2000fffe0ff */
[----:B------:R-:W-:Y:S01]  /*4f20*/  LOP3.LUT R28, R28, R3, RZ, 0x3c, !PT ;  /* 0x000000031c1c7212 */ /* 0x000fe200078e3cff */
[----:B------:R-:W-:Y:S01]  /*4f30*/  VOTEU.ALL UP1, P5 ;  /* 0x0000000000ff7886 */ /* 0x000fe20002820000 */
[----:B------:R-:W-:Y:S01]  /*4f40*/  @!P5 R2UR UR23, R11 ;  /* 0x000000000b17d2ca */ /* 0x000fe200000e0000 */
[----:B------:R-:W-:Y:S01]  /*4f50*/  UMOV UR9, UR25 ;  /* 0x0000001900097c82 */ /* 0x000fe20008000000 */
[----:B------:R-:W-:Y:S01]  /*4f60*/  UMOV UR11, UR27 ;  /* 0x0000001b000b7c82 */ /* 0x000fe20008000000 */
[----:B------:R-:W-:Y:S10]  /*4f70*/  IMAD.IADD R135, R13, 0x1, R132 ;  /* 0x000000010d877824 */ /* 0x000ff400078e0284 */
[----:B------:R2:W-:Y:S01]  /*4f80*/  @!UP3 UTMALDG.3D [UR24], [UR22], desc[UR14] ;  /* 0x00000e181600b5b4 */ /* 0x0005e20008011000 */
[----:B------:R2:W-:Y:S01]  /*4f90*/  @!UP2 UTMALDG.3D [UR16], [UR22], desc[UR14] ;  /* 0x00000e101600a5b4 */ /* 0x0005e20008011000 */
[----:B------:R2:W-:Y:S01]  /*4fa0*/  @!UP1 UTMALDG.3D [UR8], [UR22], desc[UR14] ;  /* 0x00000e08160095b4 */ /* 0x0005e20008011000 */
[----:B------:R2:W-:Y:S01]  /*4fb0*/  @!P5 SYNCS.ARRIVE.TRANS64.RED.A0TR RZ, [UR7+0x150], R25 ;  /* 0x00015019ffffd9a7 */ /* 0x0005e20008300407 */
[----:B------:R-:W-:Y:S01]  /*4fc0*/  UPLOP3.LUT UP1, UPT, UPT, UPT, UPT, 0x80, 0x8 ;  /* 0x000000000008789c */ /* 0x000fe20003f2f070 */
[----:B------:R-:W-:Y:S01]  /*4fd0*/  SYNCS.ARRIVE.TRANS64.RED.A1T0 RZ, [UR37], RZ ;  /* 0x000000ffffff79a7 */ /* 0x000fe20008100425 */
[----:B------:R-:W-:Y:S09]  /*4fe0*/  @P3 BRA `(.L_x_93) ;  /* 0xfffffff400803947 */ /* 0x000ff2000383ffff */
[----:B------:R-:W-:Y:S07]  /*4ff0*/  MOV R0, UR7 ;  /* 0x0000000700007c02 */ /* 0x000fee0008000f00 */
.L_x_94:
[----:B-1----:R-:W-:-:S04]  /*5000*/  SHF.L.U32 R3, R30, 0x1f, RZ ;  /* 0x0000001f1e037819 */ /* 0x002fc800000006ff */
[----:B------:R1:W3:Y:S03]  /*5010*/  SYNCS.PHASECHK.TRANS64.TRYWAIT P0, [R0+URZ+0x158], R3 ;  /* 0x00015803000075a7 */ /* 0x0002e600080011ff */
[----:B---3--:R-:W-:Y:S05]  /*5020*/  @!P0 NANOSLEEP.SYNCS 0x989680 ;  /* 0x009896800000895d */ /* 0x008fea0003900000 */
[----:B------:R-:W3:Y:S02]  /*5030*/  @!P0 SYNCS.PHASECHK.TRANS64 P0, [R0+URZ+0x158], R3 ;  /* 0x00015803000085a7 */ /* 0x000ee400080010ff */
[----:B--23--:R-:W-:Y:S05]  /*5040*/  @P0 EXIT ;  /* 0x000000000000094d */ /* 0x00cfea0003800000 */
[----:B------:R-:W-:Y:S05]  /*5050*/  BRA `(.L_x_94) ;  /* 0xfffffffc00e87947 */ /* 0x000fea000383ffff */
.L_x_85:
[----:B------:R-:W-:-:S06]  /*5060*/  UISETP.GE.AND UP1, UPT, UR8, 0x4, UPT ;  /* 0x000000040800788c */ /* 0x000fcc000bf26270 */
[----:B------:R-:W-:-:S13]  /*5070*/  PLOP3.LUT P0, PT, PT, PT, UP1, 0x80, 0x8 ;  /* 0x000000000008781c */ /* 0x000fda0003f0f018 */
[----:B------:R-:W-:Y:S05]  /*5080*/  @!P0 EXIT ;  /* 0x000000000000894d */ /* 0x000fea0003800000 */
[----:B------:R-:W-:Y:S01]  /*5090*/  BAR.SYNC.DEFER_BLOCKING 0x6, 0xa0 ;  /* 0x0182800000007b1d */ /* 0x000fe20000010000 */
[C---:B------:R-:W-:Y:S01]  /*50a0*/  IMAD.SHL.U32 R5, R143.reuse, 0x20, RZ ;  /* 0x000000208f057824 */ /* 0x040fe200078e00ff */
[----:B------:R-:W-:Y:S01]  /*50b0*/  CS2R R148, SRZ ;  /* 0x0000000000947805 */ /* 0x000fe2000001ff00 */
[C---:B------:R-:W-:Y:S02]  /*50c0*/  IMAD.SHL.U32 R0, R143.reuse, 0x10, RZ ;  /* 0x000000108f007824 */ /* 0x040fe400078e00ff */
[----:B------:R-:W-:Y:S01]  /*50d0*/  IMAD.SHL.U32 R144, R143, 0x4, RZ ;  /* 0x000000048f907824 */ /* 0x000fe200078e00ff */
[----:B------:R-:W-:Y:S02]  /*50e0*/  UMOV UR43, 0x400 ;  /* 0x00000400002b7882 */ /* 0x000fe40000000000 */
[----:B------:R-:W1:Y:S01]  /*50f0*/  LDC R141, c[0x0][0x370] ;  /* 0x0000dc00ff8d7b82 */ /* 0x000e620000000800 */
[----:B------:R-:W-:Y:S01]  /*5100*/  ULEA UR43, UR37, UR43, 0x18 ;  /* 0x0000002b252b7291 */ /* 0x000fe2000f8ec0ff */
[----:B------:R-:W-:Y:S01]  /*5110*/  LOP3.LUT R2, R5, 0x80, RZ, 0xc0, !PT ;  /* 0x0000008005027812 */ /* 0x000fe200078ec0ff */
[----:B------:R-:W-:Y:S01]  /*5120*/  IMAD.MOV.U32 R64, RZ, RZ, RZ ;  /* 0x000000ffff407224 */ /* 0x000fe200078e00ff */
[----:B------:R-:W-:Y:S01]  /*5130*/  LOP3.LUT R0, R0, 0x600, RZ, 0xc0, !PT ;  /* 0x0000060000007812 */ /* 0x000fe200078ec0ff */
[----:B------:R-:W-:Y:S01]  /*5140*/  UIADD3 UR4, UPT, UPT, UR43, 0x1b00, URZ ;  /* 0x00001b002b047890 */ /* 0x000fe2000fffe0ff */
[----:B------:R-:W-:Y:S01]  /*5150*/  LOP3.LUT R7, R2, 0x10, R143, 0xf8, !PT ;  /* 0x0000001002077812 */ /* 0x000fe200078ef88f */
[----:B------:R-:W-:Y:S01]  /*5160*/  IMAD.U32 R2, R143, 0x10000, RZ ;  /* 0x000100008f027824 */ /* 0x000fe200078e00ff */
[----:B------:R-:W2:Y:S01]  /*5170*/  LDC R62, c[0x0][0xb0c] ;  /* 0x0002c300ff3e7b82 */ /* 0x000ea20000000800 */
[--C-:B------:R-:W-:Y:S01]  /*5180*/  LOP3.LUT R0, R0, 0x60, R5.reuse, 0xf8, !PT ;  /* 0x0000006000007812 */ /* 0x100fe200078ef805 */
[----:B------:R-:W-:Y:S01]  /*5190*/  IMAD.MOV.U32 R152, RZ, RZ, RZ ;  /* 0x000000ffff987224 */ /* 0x000fe200078e00ff */
[----:B------:R-:W-:Y:S01]  /*51a0*/  LOP3.LUT R144, R7, 0x10, R144, 0x78, !PT ;  /* 0x0000001007907812 */ /* 0x000fe200078e7890 */
[----:B------:R-:W-:Y:S01]  /*51b0*/  IMAD.MOV.U32 R147, RZ, RZ, RZ ;  /* 0x000000ffff937224 */ /* 0x000fe200078e00ff */
[----:B------:R-:W-:Y:S01]  /*51c0*/  LOP3.LUT R2, R2, 0x600000, RZ, 0xc0, !PT ;  /* 0x0060000002027812 */ /* 0x000fe200078ec0ff */
[----:B------:R-:W-:Y:S01]  /*51d0*/  IMAD.U32 R150, RZ, RZ, UR4 ;  /* 0x00000004ff967e24 */ /* 0x000fe2000f8e00ff */
[----:B------:R-:W-:Y:S01]  /*51e0*/  LOP3.LUT R5, R0, 0x100, R5, 0xf8, !PT ;  /* 0x0000010000057812 */ /* 0x000fe200078ef805 */
[----:B------:R-:W4:Y:S01]  /*51f0*/  LDC R140, c[0x0][0xb20] ;  /* 0x0002c800ff8c7b82 */ /* 0x000f220000000800 */
[----:B------:R-:W3:Y:S01]  /*5200*/  LDS R3, [UR43+0x220] ;  /* 0x0002202bff037984 */ /* 0x000ee20008000800 */
[----:B------:R-:W1:Y:S01]  /*5210*/  LDCU.64 UR46, c[0x0][0x348] ;  /* 0x00006900ff2e77ac */ /* 0x000e620008000a00 */
[----:B------:R-:W-:Y:S01]  /*5220*/  LOP3.LUT R144, R5, R144, RZ, 0xfc, !PT ;  /* 0x0000009005907212 */ /* 0x000fe200078efcff */
[----:B------:R-:W1:Y:S04]  /*5230*/  LDCU.64 UR38, c[0x0][0x888] ;  /* 0x00011100ff2677ac */ /* 0x000e680008000a00 */
[----:B------:R-:W1:Y:S01]  /*5240*/  LDC R61, c[0x0][0xb30] ;  /* 0x0002cc00ff3d7b82 */ /* 0x000e620000000800 */
[----:B------:R-:W-:-:S07]  /*5250*/  UIADD3 UR42, UPT, UPT, UR43, 0x300, URZ ;  /* 0x000003002b2a7890 */ /* 0x000fce000fffe0ff */
[----:B------:R-:W1:Y:S08]  /*5260*/  LDC.64 R126, c[0x0][0xb10] ;  /* 0x0002c400ff7e7b82 */ /* 0x000e700000000a00 */
[----:B------:R-:W1:Y:S08]  /*5270*/  LDC.64 R58, c[0x0][0xb18] ;  /* 0x0002c600ff3a7b82 */ /* 0x000e700000000a00 */
[----:B------:R-:W1:Y:S08]  /*5280*/  LDC.64 R122, c[0x0][0x888] ;  /* 0x00022200ff7a7b82 */ /* 0x000e700000000a00 */
[----:B------:R-:W1:Y:S01]  /*5290*/  LDC.64 R56, c[0x0][0xb28] ;  /* 0x0002ca00ff387b82 */ /* 0x000e620000000a00 */
[----:B---3--:R-:W-:-:S07]  /*52a0*/  IMAD.IADD R2, R3, 0x1, R2 ;  /* 0x0000000103027824 */ /* 0x008fce00078e0202 */
[----:B------:R-:W3:Y:S08]  /*52b0*/  LDC.64 R124, c[0x0][0x890] ;  /* 0x00022400ff7c7b82 */ /* 0x000ef00000000a00 */
[----:B------:R-:W1:Y:S08]  /*52c0*/  LDC.64 R120, c[0x0][0x8b0] ;  /* 0x00022c00ff787b82 */ /* 0x000e700000000a00 */
[----:B------:R-:W1:Y:S08]  /*52d0*/  LDC.64 R118, c[0x0][0x8a8] ;  /* 0x00022a00ff767b82 */ /* 0x000e700000000a00 */
[----:B--2-4-:R-:W1:Y:S02]  /*52e0*/  LDC R142, c[0x0][0x374] ;  /* 0x0000dd00ff8e7b82 */ /* 0x014e640000000800 */
.L_x_114:
[----:B------:R-:W-:Y:S02]  /*52f0*/  LEA R0, R152, UR43, 0x3 ;  /* 0x0000002b98007c11 */ /* 0x000fe4000f8e18ff */
[----:B------:R-:W-:Y:S02]  /*5300*/  SHF.L.U32 R3, R148, 0x1f, RZ ;  /* 0x0000001f94037819 */ /* 0x000fe400000006ff */
[----:B------:R-:W-:Y:S02]  /*5310*/  LEA R16, R152, UR43, 0x4 ;  /* 0x0000002b98107c11 */ /* 0x000fe4000f8e20ff */
[----:B--2---:R-:W2:Y:S02]  /*5320*/  SYNCS.PHASECHK.TRANS64.TRYWAIT P0, [R0+URZ+0x170], R3 ;  /* 0x00017003000075a7 */ /* 0x004ea400080011ff */
[----:B-12---:R-:W-:Y:S05]  /*5330*/  @!P0 BRA `(.L_x_95) ;  /* 0x0000002c00e48947 */ /* 0x006fea0003800000 */
.L_x_180:
[----:B------:R-:W4:Y:S01]  /*5340*/  LDC.64 R14, c[0x0][0xb10] ;  /* 0x0002c400ff0e7b82 */ /* 0x000f220000000a00 */
[----:B------:R-:W3:Y:S01]  /*5350*/  LDS.128 R16, [R16+0x200] ;  /* 0x0002000010107984 */ /* 0x000ee20000000c00 */
[----:B-1----:R-:W-:Y:S01]  /*5360*/  ISETP.NE.AND P1, PT, R61, 0x1, PT ;  /* 0x000000013d00780c */ /* 0x002fe20003f25270 */
[----:B--2---:R-:W-:Y:S01]  /*5370*/  VIADD R0, R0, 0x180 ;  /* 0x0000018000007836 */ /* 0x004fe20000000000 */
[----:B------:R-:W-:Y:S04]  /*5380*/  ISETP.GE.AND P0, PT, R60, 0x1, PT ;  /* 0x000000013c00780c */ /* 0x000fe80003f06270 */
[----:B------:R-:W1:Y:S01]  /*5390*/  LDC.64 R12, c[0x0][0xb18] ;  /* 0x0002c600ff0c7b82 */ /* 0x000e620000000a00 */
[----:B------:R-:W-:Y:S01]  /*53a0*/  PRMT R0, RZ, 0x654, R0 ;  /* 0x00000654ff007816 */ /* 0x000fe20000000000 */
[----:B------:R-:W-:Y:S01]  /*53b0*/  @!PT LDS RZ, [RZ] ;  /* 0x00000000fffff984 */ /* 0x000fe20000000800 */
[----:B------:R-:W-:Y:S01]  /*53c0*/  @!PT LDS RZ, [RZ] ;  /* 0x00000000fffff984 */ /* 0x000fe20000000800 */
[----:B------:R-:W-:Y:S01]  /*53d0*/  @!PT LDS RZ, [RZ] ;  /* 0x00000000fffff984 */ /* 0x000fe20000000800 */
[----:B------:R-:W-:Y:S01]  /*53e0*/  @!PT LDS RZ, [RZ] ;  /* 0x00000000fffff984 */ /* 0x000fe20000000800 */
[----:B------:R2:W-:Y:S06]  /*53f0*/  MEMBAR.ALL.CTA ;  /* 0x0000000000007992 */ /* 0x0005ec0000008000 */
[----:B--2---:R-:W2:Y:S01]  /*5400*/  FENCE.VIEW.ASYNC.S ;  /* 0x00000000000073c6 */ /* 0x004ea20000000000 */
[----:B------:R-:W1:Y:S08]  /*5410*/  @!P1 LDC R11, c[0x0][0xb20] ;  /* 0x0002c800ff0b9b82 */ /* 0x000e700000000800 */
[----:B------:R-:W1:Y:S01]  /*5420*/  @!P1 LDC R10, c[0x0][0xb0c] ;  /* 0x0002c300ff0a9b82 */ /* 0x000e620000000800 */
[----:B--2---:R2:W-:Y:S01]  /*5430*/  SYNCS.ARRIVE.TRANS64.RED.A1T0 RZ, [R0+URZ], RZ ;  /* 0x000000ff00ff79a7 */ /* 0x0045e200081004ff */
[----:B---3--:R-:W-:Y:S04]  /*5440*/  LOP3.LUT P4, RZ, R18, 0x1, RZ, 0xc0, !PT ;  /* 0x0000000112ff7812 */ /* 0x008fe8000788c0ff */
[----:B------:R-:W-:Y:S09]  /*5450*/  P2R R151, PR, RZ, 0x10 ;  /* 0x00000010ff977803 */ /* 0x000ff20000000000 */
[----:B------:R-:W-:Y:S02]  /*5460*/  @P4 MOV R65, R16 ;  /* 0x0000001000414202 */ /* 0x000fe40000000f00 */
[----:B------:R-:W-:Y:S01]  /*5470*/  @P4 LOP3.LUT R63, R17, 0xffff, RZ, 0xc0, !PT ;  /* 0x0000ffff113f4812 */ /* 0x000fe200078ec0ff */
[----:B--2-4-:R-:W-:Y:S06]  /*5480*/  @!P0 BRA `(.L_x_96) ;  /* 0x0000000000a48947 */ /* 0x014fec0003800000 */
[----:B------:R-:W-:Y:S01]  /*5490*/  IMAD.HI.U32 R21, R142, R59, RZ ;  /* 0x0000003b8e157227 */ /* 0x000fe200078e00ff */
[----:B------:R-:W-:Y:S02]  /*54a0*/  ISETP.NE.AND P0, PT, R58, 0x1, PT ;  /* 0x000000013a00780c */ /* 0x000fe40003f05270 */
[----:B------:R-:W-:Y:S01]  /*54b0*/  ISETP.NE.AND P2, PT, R60, 0x1, PT ;  /* 0x000000013c00780c */ /* 0x000fe20003f45270 */
[----:B------:R-:W-:Y:S01]  /*54c0*/  IMAD.HI.U32 R20, R141, R126, RZ ;  /* 0x0000007e8d147227 */ /* 0x000fe200078e00ff */
[----:B------:R-:W-:Y:S02]  /*54d0*/  SHF.R.U32.HI R21, RZ, R140, R21 ;  /* 0x0000008cff157219 */ /* 0x000fe40000011615 */
[----:B------:R-:W-:Y:S01]  /*54e0*/  ISETP.NE.AND P3, PT, R62, 0x1, PT ;  /* 0x000000013e00780c */ /* 0x000fe20003f65270 */
[----:B------:R-:W-:Y:S01]  /*54f0*/  IMAD.HI.U32 R24, R65, R126, RZ ;  /* 0x0000007e41187227 */ /* 0x000fe200078e00ff */
[----:B------:R-:W-:Y:S02]  /*5500*/  SHF.R.U32.HI R20, RZ, R127, R20 ;  /* 0x0000007fff147219 */ /* 0x000fe40000011614 */
[----:B------:R-:W-:Y:S01]  /*5510*/  SEL R3, R142, R21, !P0 ;  /* 0x000000158e037207 */ /* 0x000fe20004000000 */
[----:B------:R-:W-:Y:S01]  /*5520*/  IMAD.HI.U32 R21, R63, R59, RZ ;  /* 0x0000003b3f157227 */ /* 0x000fe200078e00ff */
[----:B------:R-:W-:Y:S02]  /*5530*/  SEL R7, R141, R20, !P3 ;  /* 0x000000148d077207 */ /* 0x000fe40005800000 */
[----:B------:R-:W-:Y:S01]  /*5540*/  SHF.R.U32.HI R24, RZ, R127, R24 ;  /* 0x0000007fff187219 */ /* 0x000fe20000011618 */
[-C--:B------:R-:W-:Y:S04]  /*5550*/  IMAD.HI.U32 R20, R3, R56.reuse, RZ ;  /* 0x0000003803147227 */ /* 0x080fe800078e00ff */
[----:B------:R-:W-:Y:S01]  /*5560*/  IMAD.HI.U32 R22, R7, R56, RZ ;  /* 0x0000003807167227 */ /* 0x000fe200078e00ff */
[-C--:B------:R-:W-:Y:S02]  /*5570*/  @P2 SHF.R.U32.HI R3, RZ, R57.reuse, R20 ;  /* 0x00000039ff032219 */ /* 0x080fe40000011614 */
[----:B------:R-:W-:Y:S02]  /*5580*/  SHF.R.U32.HI R20, RZ, R140, R21 ;  /* 0x0000008cff147219 */ /* 0x000fe40000011615 */
[----:B------:R-:W-:Y:S01]  /*5590*/  @P2 SHF.R.U32.HI R7, RZ, R57, R22 ;  /* 0x00000039ff072219 */ /* 0x000fe20000011616 */
[C---:B------:R-:W-:Y:S01]  /*55a0*/  IMAD R4, R60.reuse, R3, RZ ;  /* 0x000000033c047224 */ /* 0x040fe200078e02ff */
[----:B------:R-:W-:Y:S02]  /*55b0*/  SEL R5, R63, R20, !P0 ;  /* 0x000000143f057207 */ /* 0x000fe40004000000 */
[----:B------:R-:W-:Y:S01]  /*55c0*/  SEL R3, R65, R24, !P3 ;  /* 0x0000001841037207 */ /* 0x000fe20005800000 */
[----:B------:R-:W-:Y:S01]  /*55d0*/  IMAD R6, R60, R7, RZ ;  /* 0x000000073c067224 */ /* 0x000fe200078e02ff */
[C---:B------:R-:W-:Y:S01]  /*55e0*/  ISETP.GE.AND P0, PT, R5.reuse, R4, PT ;  /* 0x000000040500720c */ /* 0x040fe20003f06270 */
[----:B------:R-:W-:Y:S03]  /*55f0*/  IMAD.HI.U32 R8, R5, R56, RZ ;  /* 0x0000003805087227 */ /* 0x000fe600078e00ff */
[----:B------:R-:W-:Y:S01]  /*5600*/  ISETP.GE.OR P0, PT, R3, R6, P0 ;  /* 0x000000060300720c */ /* 0x000fe20000706670 */
[----:B------:R-:W-:Y:S01]  /*5610*/  IMAD.MOV R6, RZ, RZ, -R3 ;  /* 0x000000ffff067224 */ /* 0x000fe200078e0a03 */
[-C--:B------:R-:W-:Y:S03]  /*5620*/  SHF.R.U32.HI R8, RZ, R57.reuse, R8 ;  /* 0x00000039ff087219 */ /* 0x080fe60000011608 */
[----:B------:R-:W-:Y:S01]  /*5630*/  IMAD R65, R62, R6, R65 ;  /* 0x000000063e417224 */ /* 0x000fe200078e0241 */
[----:B------:R-:W-:Y:S05]  /*5640*/  SEL R9, R5, R8, !P2 ;  /* 0x0000000805097207 */ /* 0x000fea0005000000 */
[----:B------:R-:W-:Y:S02]  /*5650*/  IMAD.MOV R8, RZ, RZ, -R9 ;  /* 0x000000ffff087224 */ /* 0x000fe400078e0a09 */
[C---:B------:R-:W-:Y:S04]  /*5660*/  @!P0 IMAD.HI.U32 R4, R3.reuse, R56, RZ ;  /* 0x0000003803048227 */ /* 0x040fe800078e00ff */
[----:B------:R-:W-:Y:S01]  /*5670*/  IMAD R8, R60, R8, R5 ;  /* 0x000000083c087224 */ /* 0x000fe200078e0205 */
[----:B------:R-:W-:Y:S04]  /*5680*/  @!P0 SHF.R.U32.HI R4, RZ, R57, R4 ;  /* 0x00000039ff048219 */ /* 0x000fe80000011604 */
[----:B------:R-:W-:Y:S02]  /*5690*/  @!P0 SEL R0, R3, R4, !P2 ;  /* 0x0000000403008207 */ /* 0x000fe40005000000 */
[----:B------:R-:W-:Y:S02]  /*56a0*/  IADD3 R4, PT, PT, -R5, RZ, RZ ;  /* 0x000000ff05047210 */ /* 0x000fe40007ffe1ff */
[----:B------:R-:W-:Y:S01]  /*56b0*/  @!P0 IADD3 R9, PT, PT, R9, -R0, RZ ;  /* 0x8000000009098210 */ /* 0x000fe20007ffe0ff */
[----:B------:R-:W-:Y:S02]  /*56c0*/  @!P0 IMAD R0, R7, R8, R0 ;  /* 0x0000000807008224 */ /* 0x000fe400078e0200 */
[----:B------:R-:W-:Y:S02]  /*56d0*/  IMAD R63, R58, R4, R63 ;  /* 0x000000043a3f7224 */ /* 0x000fe400078e023f */
[----:B------:R-:W-:Y:S02]  /*56e0*/  @!P0 IMAD R5, R9, R60, R3 ;  /* 0x0000003c09058224 */ /* 0x000fe400078e0203 */
[----:B------:R-:W-:Y:S04]  /*56f0*/  @!P0 IMAD.MOV.U32 R3, RZ, RZ, R0 ;  /* 0x000000ffff038224 */ /* 0x000fe800078e0000 */
[----:B------:R-:W-:Y:S02]  /*5700*/  IMAD R65, R3, R62, R65 ;  /* 0x0000003e03417224 */ /* 0x000fe400078e0241 */
[----:B------:R-:W-:Y:S07]  /*5710*/  IMAD R63, R5, R58, R63 ;  /* 0x0000003a053f7224 */ /* 0x000fee00078e023f */
.L_x_96:
[----:B-1----:R-:W-:Y:S01]  /*5720*/  @!P1 IMAD.HI.U32 R4, R63, R13, RZ ;  /* 0x0000000d3f049227 */ /* 0x002fe200078e00ff */
[----:B------:R-:W-:Y:S01]  /*5730*/  @!P1 ISETP.NE.AND P0, PT, R12, 0x1, PT ;  /* 0x000000010c00980c */ /* 0x000fe20003f05270 */
[----:B------:R-:W-:Y:S01]  /*5740*/  ULOP3.LUT UP0, URZ, UR42, 0x90, URZ, 0xc0, !UPT ;  /* 0x000000902aff7892 */ /* 0x000fe2000f80c0ff */
[----:B------:R-:W-:Y:S01]  /*5750*/  @!P1 ISETP.NE.AND P2, PT, R10, 0x1, PT ;  /* 0x000000010a00980c */ /* 0x000fe20003f45270 */
[----:B------:R-:W-:Y:S01]  /*5760*/  @!P1 IMAD.HI.U32 R0, R65, R14, RZ ;  /* 0x0000000e41009227 */ /* 0x000fe200078e00ff */
[----:B------:R-:W-:Y:S02]  /*5770*/  @!P1 SHF.R.U32.HI R4, RZ, R11, R4 ;  /* 0x0000000bff049219 */ /* 0x000fe40000011604 */
[----:B------:R-:W-:Y:S01]  /*5780*/  @P4 SHF.R.U32.HI R146, RZ, 0x10, R17 ;  /* 0x00000010ff924819 */ /* 0x000fe20000011611 */
[----:B------:R-:W-:Y:S01]  /*5790*/  VIADD R152, R152, 0x1 ;  /* 0x0000000198987836 */ /* 0x000fe20000000000 */
[----:B------:R-:W-:Y:S02]  /*57a0*/  @!P1 SHF.R.U32.HI R0, RZ, R15, R0 ;  /* 0x0000000fff009219 */ /* 0x000fe40000011600 */
[----:B------:R-:W-:Y:S02]  /*57b0*/  @!P1 SEL R3, R63, R4, !P0 ;  /* 0x000000043f039207 */ /* 0x000fe40004000000 */
[----:B------:R-:W-:Y:S05]  /*57c0*/  @!P1 SEL R4, R65, R0, !P2 ;  /* 0x0000000041049207 */ /* 0x000fea0005000000 */
[----:B------:R-:W-:Y:S02]  /*57d0*/  @!P1 IMAD.IADD R0, R3, 0x1, -R4 ;  /* 0x0000000103009824 */ /* 0x000fe400078e0a04 */
[----:B------:R-:W-:Y:S02]  /*57e0*/  @!P1 IMAD.IADD R3, R4, 0x1, -R3 ;  /* 0x0000000104039824 */ /* 0x000fe400078e0a03 */
[----:B------:R-:W-:Y:S02]  /*57f0*/  @!P1 IMAD R65, R0, R10, R65 ;  /* 0x0000000a00419224 */ /* 0x000fe400078e0241 */
[----:B------:R-:W-:Y:S01]  /*5800*/  @!P1 IMAD R63, R3, R12, R63 ;  /* 0x0000000c033f9224 */ /* 0x000fe200078e023f */
[----:B------:R-:W-:Y:S06]  /*5810*/  BRA.U !UP0, `(.L_x_97) ;  /* 0x0000000108407547 */ /* 0x000fec000b800000 */
[----:B------:R-:W1:Y:S01]  /*5820*/  LDCU.64 UR8, c[0x4][0x80] ;  /* 0x01001000ff0877ac */ /* 0x000e620008000a00 */
[----:B------:R-:W-:Y:S01]  /*5830*/  MOV R15, 0x0 ;  /* 0x00000000000f7802 */ /* 0x000fe20000000f00 */
[----:B------:R-:W-:Y:S02]  /*5840*/  HFMA2 R12, -RZ, RZ, 0, 5.9604644775390625e-08 ;  /* 0x00000001ff0c7431 */ /* 0x000fe400000001ff */
[----:B------:R-:W-:Y:S02]  /*5850*/  IMAD.MOV.U32 R8, RZ, RZ, 0x70 ;  /* 0x00000070ff087424 */ /* 0x000fe400078e00ff */
[----:B------:R-:W-:Y:S01]  /*5860*/  IMAD.MOV.U32 R13, RZ, RZ, RZ ;  /* 0x000000ffff0d7224 */ /* 0x000fe200078e00ff */
[----:B------:R-:W2:Y:S01]  /*5870*/  LDCU.64 UR6, c[0x4][0x88] ;  /* 0x01001100ff0677ac */ /* 0x000ea20008000a00 */
[----:B------:R-:W3:Y:S01]  /*5880*/  LDC.64 R14, c[0x4][R15] ;  /* 0x010000000f0e7b82 */ /* 0x000ee20000000a00 */
[----:B------:R-:W4:Y:S01]  /*5890*/  LDCU.64 UR4, c[0x4][0x8] ;  /* 0x01000100ff0477ac */ /* 0x000f220008000a00 */
[----:B-1----:R-:W-:Y:S01]  /*58a0*/  MOV R5, UR9 ;  /* 0x0000000900057c02 */ /* 0x002fe20008000f00 */
[----:B------:R-:W-:Y:S01]  /*58b0*/  IMAD.U32 R4, RZ, RZ, UR8 ;  /* 0x00000008ff047e24 */ /* 0x000fe2000f8e00ff */
[----:B--2---:R-:W-:Y:S01]  /*58c0*/  MOV R7, UR7 ;  /* 0x0000000700077c02 */ /* 0x004fe20008000f00 */
[----:B------:R-:W-:Y:S01]  /*58d0*/  IMAD.U32 R6, RZ, RZ, UR6 ;  /* 0x00000006ff067e24 */ /* 0x000fe2000f8e00ff */
[----:B----4-:R-:W-:Y:S01]  /*58e0*/  MOV R11, UR5 ;  /* 0x00000005000b7c02 */ /* 0x010fe20008000f00 */
[----:B------:R-:W-:Y:S02]  /*58f0*/  IMAD.U32 R10, RZ, RZ, UR4 ;  /* 0x00000004ff0a7e24 */ /* 0x000fe4000f8e00ff */
[----:B------:R-:W-:Y:S07]  /*5900*/  LEPC R20, `(.L_x_97) ;  /* 0x000000001014794e */ /* 0x000fee0000000000 */
[----:B---3-5:R-:W-:Y:S05]  /*5910*/  CALL.ABS.NOINC R14 ;  /* 0x000000000e007343 */ /* 0x028fea0003c00000 */
.L_x_97:
[----:B------:R-:W-:Y:S01]  /*5920*/  LOP3.LUT P0, RZ, R150, 0x90, RZ, 0xc0, !PT ;  /* 0x0000009096ff7812 */ /* 0x000fe2000780c0ff */
[----:B------:R-:W-:Y:S11]  /*5930*/  BSSY.RECONVERGENT B6, `(.L_x_98) ;  /* 0x0000013000067945 */ /* 0x000ff60003800200 */
[----:B------:R-:W-:Y:S01]  /*5940*/  @!UPT UIADD3 URZ, UPT, UPT, URZ, URZ, URZ ;  /* 0x000000fffffff290 */ /* 0x000fe2000fffe0ff */
[----:B------:R-:W-:Y:S05]  /*5950*/  @!P0 BRA `(.L_x_99) ;  /* 0x0000000000408947 */ /* 0x000fea0003800000 */
        /* <DEDUP_REMOVED lines=16> */
.L_x_99:
[----:B------:R-:W-:Y:S05]  /*5a60*/  BSYNC.RECONVERGENT B6 ;  /* 0x0000000000067941 */ /* 0x000fea0003800200 */
.L_x_98:
[----:B------:R-:W-:Y:S01]  /*5a70*/  ISETP.NE.U32.AND P3, PT, R124, RZ, PT ;  /* 0x000000ff7c00720c */ /* 0x000fe20003f65070 */
[----:B------:R-:W-:Y:S01]  /*5a80*/  UISETP.NE.AND UP1, UPT, UR44, URZ, UPT ;  /* 0x000000ff2c00728c */ /* 0x000fe2000bf25270 */
[----:B------:R-:W-:Y:S02]  /*5a90*/  ISETP.NE.U32.AND P4, PT, R120, RZ, PT ;  /* 0x000000ff7800720c */ /* 0x000fe40003f85070 */
[----:B------:R-:W-:Y:S02]  /*5aa0*/  ISETP.NE.AND.EX P3, PT, R125, RZ, PT, P3 ;  /* 0x000000ff7d00720c */ /* 0x000fe40003f65330 */
[----:B------:R-:W-:Y:S02]  /*5ab0*/  PLOP3.LUT P1, PT, PT, PT, PT, 0x8, 0x80 ;  /* 0x000000000080781c */ /* 0x000fe40003f2e170 */
[----:B------:R-:W-:Y:S02]  /*5ac0*/  PLOP3.LUT P0, PT, PT, PT, UP1, 0x80, 0x8 ;  /* 0x000000000008781c */ /* 0x000fe40003f0f018 */
[----:B------:R-:W-:Y:S02]  /*5ad0*/  ISETP.NE.AND.EX P4, PT, R121, RZ, PT, P4 ;  /* 0x000000ff7900720c */ /* 0x000fe40003f85340 */
[----:B------:R-:W1:Y:S09]  /*5ae0*/  @UP1 LDCU.64 UR4, c[0x0][0x888] ;  /* 0x00011100ff0417ac */ /* 0x000e720008000a00 */
[----:B------:R-:W-:Y:S01]  /*5af0*/  @P0 PLOP3.LUT P1, PT, P3, PT, PT, 0x80, 0x8 ;  /* 0x000000000008081c */ /* 0x000fe20001f2f070 */
[----:B-1----:R-:W-:Y:S04]  /*5b00*/  @UP1 UISETP.NE.U32.AND UP0, UPT, UR4, URZ, UPT ;  /* 0x000000ff0400128c */ /* 0x002fe8000bf05070 */
[----:B------:R-:W-:Y:S04]  /*5b10*/  @UP1 UISETP.NE.AND.EX UP0, UPT, UR5, URZ, UPT, UP0 ;  /* 0x000000ff0500128c */ /* 0x000fe8000bf05300 */
[----:B------:R-:W-:Y:S01]  /*5b20*/  @UP1 USEL UR4, URZ, 0xffffffff, UP0 ;  /* 0xffffffffff041887 */ /* 0x000fe20008000000 */
[----:B------:R-:W-:Y:S11]  /*5b30*/  @!P3 BRA `(.L_x_100) ;  /* 0x00000000002cb947 */ /* 0x000ff60003800000 */
[----:B------:R-:W-:Y:S01]  /*5b40*/  ISETP.NE.U32.AND P2, PT, R122, RZ, PT ;  /* 0x000000ff7a00720c */ /* 0x000fe20003f45070 */
[----:B------:R-:W-:Y:S03]  /*5b50*/  IMAD.MOV.U32 R134, RZ, RZ, 0x1 ;  /* 0x00000001ff867424 */ /* 0x000fe600078e00ff */
[----:B------:R-:W-:Y:S11]  /*5b60*/  ISETP.NE.AND.EX P2, PT, R123, RZ, PT, P2 ;  /* 0x000000ff7b00720c */ /* 0x000ff60003f45320 */
[----:B------:R-:W-:Y:S02]  /*5b70*/  @!UPT UIADD3 URZ, UPT, UPT, URZ, URZ, URZ ;  /* 0x000000fffffff290 */ /* 0x000fe4000fffe0ff */
[----:B------:R-:W1:Y:S01]  /*5b80*/  @P2 LDC.64 R4, c[0x0][0x888] ;  /* 0x00022200ff042b82 */ /* 0x000e620000000a00 */
[----:B------:R-:W-:Y:S04]  /*5b90*/  @P2 IMAD R0, R124, UR36, RZ ;  /* 0x000000247c002c24 */ /* 0x000fe8000f8e02ff */
[----:B-1----:R-:W-:Y:S04]  /*5ba0*/  @P2 IMAD.WIDE R4, R0, 0x4, R4 ;  /* 0x0000000400042825 */ /* 0x002fe800078e0204 */
[----:B------:R-:W-:Y:S01]  /*5bb0*/  HFMA2 R0, -RZ, RZ, 0, 5.9604644775390625e-08 ;  /* 0x00000001ff007431 */ /* 0x000fe200000001ff */
[----:B-----5:R1:W5:Y:S04]  /*5bc0*/  @P2 LDG.E R69, desc[UR40][R4.64] ;  /* 0x0000002804452981 */ /* 0x020368000c1e1900 */
[----:B------:R-:W-:Y:S01]  /*5bd0*/  @!P2 PRMT R134, R0, 0x7610, R134 ;  /* 0x000076100086a816 */ /* 0x000fe20000000086 */
[----:B-1----:R-:W2:Y:S06]  /*5be0*/  @!P2 LDC R69, c[0x0][0x880] ;  /* 0x00022000ff45ab82 */ /* 0x002eac0000000800 */
.L_x_100:
[----:B------:R-:W-:Y:S05]  /*5bf0*/  @!P4 BRA `(.L_x_101) ;  /* 0x000000000020c947 */ /* 0x000fea0003800000 */
[----:B------:R-:W-:Y:S04]  /*5c00*/  ISETP.NE.U32.AND P2, PT, R118, RZ, PT ;  /* 0x000000ff7600720c */ /* 0x000fe80003f45070 */
[----:B------:R-:W-:Y:S11]  /*5c10*/  ISETP.NE.AND.EX P2, PT, R119, RZ, PT, P2 ;  /* 0x000000ff7700720c */ /* 0x000ff60003f45320 */
[----:B------:R-:W-:Y:S02]  /*5c20*/  @!UPT UIADD3 URZ, UPT, UPT, URZ, URZ, URZ ;  /* 0x000000fffffff290 */ /* 0x000fe4000fffe0ff */
[----:B------:R-:W1:Y:S01]  /*5c30*/  @P2 LDC.64 R4, c[0x0][0x8a8] ;  /* 0x00022a00ff042b82 */ /* 0x000e620000000a00 */
[----:B------:R-:W-:Y:S04]  /*5c40*/  @P2 IMAD R0, R120, UR36, RZ ;  /* 0x0000002478002c24 */ /* 0x000fe8000f8e02ff */
[----:B-1----:R-:W-:Y:S05]  /*5c50*/  @P2 IMAD.WIDE R4, R0, 0x4, R4 ;  /* 0x0000000400042825 */ /* 0x002fea00078e0204 */
[----:B-----5:R1:W5:Y:S02]  /*5c60*/  @P2 LDG.E R66, desc[UR40][R4.64] ;  /* 0x0000002804422981 */ /* 0x020364000c1e1900 */
[----:B-1----:R-:W3:Y:S02]  /*5c70*/  @!P2 LDC R66, c[0x0][0x8a0] ;  /* 0x00022800ff42ab82 */ /* 0x002ee40000000800 */
.L_x_101:
[----:B--2--5:R-:W-:Y:S01]  /*5c80*/  @P0 FSETP.NEU.AND P4, PT, R69, RZ, PT ;  /* 0x000000ff4500020b */ /* 0x024fe20003f8d000 */
[----:B------:R-:W-:Y:S01]  /*5c90*/  IMAD.U32 R0, RZ, RZ, UR4 ;  /* 0x00000004ff007e24 */ /* 0x000fe2000f8e00ff */
[----:B------:R-:W-:Y:S01]  /*5ca0*/  @P0 LOP3.LUT P2, RZ, R134, 0xff, RZ, 0xc0, !PT ;  /* 0x000000ff86ff0812 */ /* 0x000fe2000784c0ff */
[----:B------:R-:W-:Y:S01]  /*5cb0*/  BSSY B1, `(.L_x_102) ;  /* 0x0000038000017945 */ /* 0x000fe20003800000 */
[----:B------:R-:W-:Y:S02]  /*5cc0*/  @P0 SEL R3, RZ, 0xffffffff, P4 ;  /* 0xffffffffff030807 */ /* 0x000fe40002000000 */
[----:B------:R-:W-:Y:S02]  /*5cd0*/  CS2R R82, SRZ ;  /* 0x0000000000527805 */ /* 0x000fe4000001ff00 */
[----:B------:R-:W-:Y:S02]  /*5ce0*/  LEA R128, R64, UR43, 0x3 ;  /* 0x0000002b40807c11 */ /* 0x000fe4000f8e18ff */
[----:B------:R-:W-:Y:S02]  /*5cf0*/  CS2R R80, SRZ ;  /* 0x0000000000507805 */ /* 0x000fe4000001ff00 */
[----:B------:R-:W-:Y:S02]  /*5d00*/  @P1 SEL R3, R0, R3, !P2 ;  /* 0x0000000300031207 */ /* 0x000fe40005000000 */
[----:B------:R-:W-:Y:S02]  /*5d10*/  CS2R R78, SRZ ;  /* 0x00000000004e7805 */ /* 0x000fe4000001ff00 */
[----:B------:R-:W-:Y:S02]  /*5d20*/  SHF.L.U32 R9, R149, 0x1f, RZ ;  /* 0x0000001f95097819 */ /* 0x000fe400000006ff */
[----:B------:R-:W-:Y:S02]  /*5d30*/  CS2R R76, SRZ ;  /* 0x00000000004c7805 */ /* 0x000fe4000001ff00 */
[----:B------:R-:W-:Y:S02]  /*5d40*/  @P0 LOP3.LUT R3, R3, 0x1, RZ, 0xc0, !PT ;  /* 0x0000000103030812 */ /* 0x000fe400078ec0ff */
[----:B------:R-:W-:Y:S02]  /*5d50*/  CS2R R74, SRZ ;  /* 0x00000000004a7805 */ /* 0x000fe4000001ff00 */
[----:B------:R-:W-:Y:S02]  /*5d60*/  PLOP3.LUT P5, PT, PT, PT, PT, 0x8, 0x80 ;  /* 0x000000000080781c */ /* 0x000fe40003fae170 */
[----:B------:R-:W-:Y:S02]  /*5d70*/  CS2R R72, SRZ ;  /* 0x0000000000487805 */ /* 0x000fe4000001ff00 */
[----:B------:R-:W-:Y:S11]  /*5d80*/  ISETP.NE.U32.OR P1, PT, R3, 0x1, !P0 ;  /* 0x000000010300780c */ /* 0x000ff60004725470 */
[----:B------:R-:W-:Y:S02]  /*5d90*/  @!UPT UIADD3 URZ, UPT, UPT, URZ, URZ, URZ ;  /* 0x000000fffffff290 */ /* 0x000fe4000fffe0ff */
[----:B------:R-:W-:Y:S04]  /*5da0*/  @P1 SHF.L.U32 R4, R147, 0x1f, RZ ;  /* 0x0000001f93041819 */ /* 0x000fe800000006ff */
[----:B------:R-:W1:Y:S01]  /*5db0*/  @P1 SYNCS.PHASECHK.TRANS64.TRYWAIT P0, [UR43+0x150], R4 ;  /* 0x00015004ff0015a7 */ /* 0x000e62000800112b */
[----:B------:R2:W4:Y:S01]  /*5dc0*/  SYNCS.PHASECHK.TRANS64.TRYWAIT P4, [R128+URZ+0x190], R9 ;  /* 0x00019009800075a7 */ /* 0x00052200080811ff */
[----:B-1----:R-:W-:Y:S01]  /*5dd0*/  @P1 PLOP3.LUT P5, PT, P0, PT, PT, 0x8, 0x80 ;  /* 0x000000000080181c */ /* 0x002fe200007ae170 */
[----:B------:R-:W-:Y:S01]  /*5de0*/  @!UPT UIADD3 URZ, UPT, UPT, URZ, URZ, URZ ;  /* 0x000000fffffff290 */ /* 0x000fe2000fffe0ff */
[----:B--2-4-:R-:W-:Y:S11]  /*5df0*/  @!P1 BRA `(.L_x_103) ;  /* 0x00000000008c9947 */ /* 0x014ff60003800000 */
[----:B------:R-:W-:Y:S01]  /*5e00*/  ISETP.NE.U32.AND P0, PT, RZ, UR38, PT ;  /* 0x00000026ff007c0c */ /* 0x000fe2000bf05070 */
[----:B------:R-:W-:Y:S01]  /*5e10*/  BSSY B0, `(.L_x_104) ;  /* 0x0000014000007945 */ /* 0x000fe20003800000 */
[----:B------:R-:W-:Y:S02]  /*5e20*/  FSETP.NEU.AND P2, PT, R69, RZ, PT ;  /* 0x000000ff4500720b */ /* 0x000fe40003f4d000 */
[----:B------:R-:W-:Y:S02]  /*5e30*/  CS2R R74, SRZ ;  /* 0x00000000004a7805 */ /* 0x000fe4000001ff00 */
[----:B------:R-:W-:Y:S02]  /*5e40*/  ISETP.NE.AND.EX P0, PT, RZ, UR39, PT, P0 ;  /* 0x00000027ff007c0c */ /* 0x000fe4000bf05300 */
[----:B------:R-:W-:Y:S02]  /*5e50*/  CS2R R72, SRZ ;  /* 0x0000000000487805 */ /* 0x000fe4000001ff00 */
[----:B------:R-:W-:Y:S02]  /*5e60*/  LOP3.LUT P1, RZ, R134, 0xff, RZ, 0xc0, !PT ;  /* 0x000000ff86ff7812 */ /* 0x000fe4000782c0ff */
[----:B------:R-:W-:Y:S02]  /*5e70*/  CS2R R78, SRZ ;  /* 0x00000000004e7805 */ /* 0x000fe4000001ff00 */
[----:B------:R-:W-:Y:S02]  /*5e80*/  SEL R0, RZ, 0xffffffff, P2 ;  /* 0xffffffffff007807 */ /* 0x000fe40001000000 */
[----:B------:R-:W-:Y:S02]  /*5e90*/  CS2R R76, SRZ ;  /* 0x00000000004c7805 */ /* 0x000fe4000001ff00 */
[----:B------:R-:W-:Y:S02]  /*5ea0*/  SEL R3, RZ, 0xffffffff, P0 ;  /* 0xffffffffff037807 */ /* 0x000fe40000000000 */
[----:B------:R-:W-:Y:S02]  /*5eb0*/  CS2R R82, SRZ ;  /* 0x0000000000527805 */ /* 0x000fe4000001ff00 */
[----:B------:R-:W-:Y:S02]  /*5ec0*/  CS2R R80, SRZ ;  /* 0x0000000000507805 */ /* 0x000fe4000001ff00 */
[----:B------:R-:W-:Y:S04]  /*5ed0*/  @P3 SEL R0, R3, R0, !P1 ;  /* 0x0000000003003207 */ /* 0x000fe80004800000 */
[----:B------:R-:W-:Y:S04]  /*5ee0*/  LOP3.LUT R0, R0, 0x1, RZ, 0xc0, !PT ;  /* 0x0000000100007812 */ /* 0x000fe800078ec0ff */
[----:B------:R-:W-:Y:S01]  /*5ef0*/  ISETP.NE.U32.AND P0, PT, R0, 0x1, PT ;  /* 0x000000010000780c */ /* 0x000fe20003f05070 */
[----:B------:R-:W-:Y:S01]  /*5f00*/  @!UPT UIADD3 URZ, UPT, UPT, URZ, URZ, URZ ;  /* 0x000000fffffff290 */ /* 0x000fe2000fffe0ff */
[----:B------:R-:W-:Y:S11]  /*5f10*/  @!P5 BRA `(.L_x_105) ;  /* 0x00000000000cd947 */ /* 0x000ff60003800000 */
[----:B------:R-:W-:Y:S04]  /*5f20*/  SHF.L.U32 R3, R147, 0x1f, RZ ;  /* 0x0000001f93037819 */ /* 0x000fe800000006ff */
[----:B------:R-:W1:Y:S02]  /*5f30*/  SYNCS.PHASECHK.TRANS64.TRYWAIT P1, [UR43+0x150], R3 ;  /* 0x00015003ff0075a7 */ /* 0x000e64000802112b */
[----:B-1----:R-:W-:Y:S05]  /*5f40*/  @!P1 BRA `(.L_x_106) ;  /* 0x0000002000f49947 */ /* 0x002fea0003800000 */
.L_x_105:
[----:B------:R-:W-:Y:S05]  /*5f50*/  BSYNC B0 ;  /* 0x0000000000007941 */ /* 0x000fea0003800000 */
.L_x_104:
[----:B------:R2:W4:Y:S01]  /*5f60*/  @P0 LDS.128 R72, [R144+UR43+0x300] ;  /* 0x0003002b90480984 */ /* 0x0005220008000c00 */
[----:B------:R-:W-:Y:S01]  /*5f70*/  UIADD3 UR4, UPT, UPT, UR43, 0x158, URZ ;  /* 0x000001582b047890 */ /* 0x000fe2000fffe0ff */
[----:B------:R-:W-:Y:S02]  /*5f80*/  LOP3.LUT R147, R147, 0x1, RZ, 0x3c, !PT ;  /* 0x0000000193937812 */ /* 0x000fe400078e3cff */
[----:B------:R2:W1:Y:S01]  /*5f90*/  @P0 LDS.128 R76, [R144+UR43+0xb00] ;  /* 0x000b002b904c0984 */ /* 0x0004620008000c00 */
[----:B------:R-:W-:Y:S03]  /*5fa0*/  UPRMT UR4, UR37, 0x654, UR4 ;  /* 0x0000065425047896 */ /* 0x000fe60008000004 */
[----:B------:R2:W1:Y:S01]  /*5fb0*/  @P0 LDS.128 R80, [R144+UR43+0x1300] ;  /* 0x0013002b90500984 */ /* 0x0004620008000c00 */
[----:B------:R-:W-:Y:S01]  /*5fc0*/  @!PT LDS RZ, [RZ] ;  /* 0x00000000fffff984 */ /* 0x000fe20000000800 */
[----:B------:R-:W-:Y:S01]  /*5fd0*/  @!PT LDS RZ, [RZ] ;  /* 0x00000000fffff984 */ /* 0x000fe20000000800 */
[----:B------:R-:W-:Y:S01]  /*5fe0*/  @!PT LDS RZ, [RZ] ;  /* 0x00000000fffff984 */ /* 0x000fe20000000800 */
[----:B------:R-:W-:Y:S01]  /*5ff0*/  @!PT LDS RZ, [RZ] ;  /* 0x00000000fffff984 */ /* 0x000fe20000000800 */
[----:B------:R5:W-:Y:S06]  /*6000*/  MEMBAR.ALL.CTA ;  /* 0x0000000000007992 */ /* 0x000bec0000008000 */
[----:B-----5:R-:W5:Y:S02]  /*6010*/  FENCE.VIEW.ASYNC.S ;  /* 0x00000000000073c6 */ /* 0x020f640000000000 */
[----:B-----5:R-:W-:Y:S01]  /*6020*/  SYNCS.ARRIVE.TRANS64.RED.A1T0 RZ, [UR4], RZ ;  /* 0x000000ffffff79a7 */ /* 0x020fe20008100404 */
.L_x_103:
[----:B------:R-:W-:Y:S05]  /*6030*/  BSYNC B1 ;  /* 0x0000000000017941 */ /* 0x000fea0003800000 */
.L_x_102:
[----:B-1----:R-:W-:Y:S04]  /*6040*/  LEA.HI R0, R64, R64, RZ, 0x1 ;  /* 0x0000004040007211 */ /* 0x002fe800078f08ff */
[----:B------:R-:W-:Y:S02]  /*6050*/  SHF.R.U32.HI R7, RZ, 0x1, R0 ;  /* 0x00000001ff077819 */ /* 0x000fe40000011600 */
[----:B------:R-:W-:Y:S03]  /*6060*/  LOP3.LUT R5, R0, 0xffe, RZ, 0xc0, !PT ;  /* 0x00000ffe00057812 */ /* 0x000fe600078ec0ff */
[----:B------:R-:W-:Y:S02]  /*6070*/  IMAD R3, R7, 0x60, R2 ;  /* 0x0000006007037824 */ /* 0x000fe400078e0202 */
[----:B------:R-:W-:Y:S04]  /*6080*/  IMAD.IADD R0, R64, 0x1, -R5 ;  /* 0x0000000140007824 */ /* 0x000fe800078e0a05 */
[----:B------:R-:W-:Y:S05]  /*6090*/  IMAD R67, R0, 0x100000, R3 ;  /* 0x0010000000437824 */ /* 0x000fea00078e0203 */
[----:B------:R-:W-:Y:S04]  /*60a0*/  SHF.R.U32.HI R4, RZ, 0x15, R67 ;  /* 0x00000015ff047819 */ /* 0x000fe80000011643 */
[----:B------:R-:W-:Y:S01]  /*60b0*/  LOP3.LUT P0, RZ, R4, 0x3, R145, 0x48, !PT ;  /* 0x0000000304ff7812 */ /* 0x000fe20007804891 */
[----:B------:R-:W-:Y:S01]  /*60c0*/  @!UPT UIADD3 URZ, UPT, UPT, URZ, URZ, URZ ;  /* 0x000000fffffff290 */ /* 0x000fe2000fffe0ff */
[----:B------:R-:W-:Y:S11]  /*60d0*/  @P4 BRA `(.L_x_107) ;  /* 0x0000000000084947 */ /* 0x000ff60003800000 */
[----:B------:R-:W1:Y:S02]  /*60e0*/  SYNCS.PHASECHK.TRANS64.TRYWAIT P1, [R128+URZ+0x190], R9 ;  /* 0x00019009800075a7 */ /* 0x000e6400080211ff */
[----:B-1----:R-:W-:Y:S05]  /*60f0*/  @!P1 BRA `(.L_x_108) ;  /* 0x0000002000a09947 */ /* 0x002fea0003800000 */
.L_x_107:
[----:B------:R-:W-:Y:S05]  /*6100*/  @!P0 BRA `(.L_x_109) ;  /* 0x0000000000408947 */ /* 0x000fea0003800000 */
[----:B------:R-:W1:Y:S01]  /*6110*/  LDCU.64 UR8, c[0x4][0x70] ;  /* 0x01000e00ff0877ac */ /* 0x000e620008000a00 */
[----:B------:R-:W-:Y:S01]  /*6120*/  MOV R15, 0x0 ;  /* 0x00000000000f7802 */ /* 0x000fe20000000f00 */
[----:B------:R-:W-:Y:S02]  /*6130*/  HFMA2 R12, -RZ, RZ, 0, 5.9604644775390625e-08 ;  /* 0x00000001ff0c7431 */ /* 0x000fe400000001ff */
[----:B------:R-:W-:Y:S02]  /*6140*/  IMAD.MOV.U32 R8, RZ, RZ, 0x192 ;  /* 0x00000192ff087424 */ /* 0x000fe400078e00ff */
[----:B------:R-:W-:Y:S01]  /*6150*/  IMAD.MOV.U32 R13, RZ, RZ, RZ ;  /* 0x000000ffff0d7224 */ /* 0x000fe200078e00ff */
[----:B------:R-:W5:Y:S01]  /*6160*/  LDCU.64 UR6, c[0x4][0x78] ;  /* 0x01000f00ff0677ac */ /* 0x000f620008000a00 */
[----:B------:R-:W2:Y:S01]  /*6170*/  LDC.64 R14, c[0x4][R15] ;  /* 0x010000000f0e7b82 */ /* 0x000ea20000000a00 */
[----:B------:R-:W3:Y:S01]  /*6180*/  LDCU.64 UR4, c[0x4][0x10] ;  /* 0x01000200ff0477ac */ /* 0x000ee20008000a00 */
[----:B-1----:R-:W-:Y:S01]  /*6190*/  MOV R5, UR9 ;  /* 0x0000000900057c02 */ /* 0x002fe20008000f00 */
[----:B------:R-:W-:Y:S01]  /*61a0*/  IMAD.U32 R4, RZ, RZ, UR8 ;  /* 0x00000008ff047e24 */ /* 0x000fe2000f8e00ff */
[----:B-----5:R-:W-:Y:S01]  /*61b0*/  MOV R7, UR7 ;  /* 0x0000000700077c02 */ /* 0x020fe20008000f00 */
[----:B------:R-:W-:Y:S01]  /*61c0*/  IMAD.U32 R6, RZ, RZ, UR6 ;  /* 0x00000006ff067e24 */ /* 0x000fe2000f8e00ff */
[----:B---3--:R-:W-:Y:S01]  /*61d0*/  MOV R11, UR5 ;  /* 0x00000005000b7c02 */ /* 0x008fe20008000f00 */
[----:B------:R-:W-:Y:S02]  /*61e0*/  IMAD.U32 R10, RZ, RZ, UR4 ;  /* 0x00000004ff0a7e24 */ /* 0x000fe4000f8e00ff */
[----:B------:R-:W-:Y:S07]  /*61f0*/  LEPC R20, `(.L_x_109) ;  /* 0x000000001014794e */ /* 0x000fee0000000000 */
[----:B--2-4-:R-:W-:Y:S05]  /*6200*/  CALL.ABS.NOINC R14 ;  /* 0x000000000e007343 */ /* 0x014fea0003c00000 */
.L_x_109:
[----:B------:R-:W-:Y:S05]  /*6210*/  WARPSYNC.ALL ;  /* 0x0000000000007948 */ /* 0x000fea0003800000 */
[C---:B------:R-:W-:Y:S01]  /*6220*/  R2UR UR4, R67.reuse ;  /* 0x00000000430472ca */ /* 0x040fe200000e0000 */
[----:B------:R-:W-:Y:S05]  /*6230*/  VIADD R0, R67, 0x20 ;  /* 0x0000002043007836 */ /* 0x000fea0000000000 */
[----:B------:R-:W-:Y:S04]  /*6240*/  SHF.R.U32.HI R0, RZ, 0x15, R0 ;  /* 0x00000015ff007819 */ /* 0x000fe80000011600 */
[----:B------:R-:W-:Y:S03]  /*6250*/  LOP3.LUT P0, RZ, R0, 0x3, R145, 0x48, !PT ;  /* 0x0000000300ff7812 */ /* 0x000fe60007804891 */
[----:B------:R-:W1:Y:S01]  /*6260*/  LDTM.16dp32bit_t0_t15.x16 R40, tmem[UR4] ;  /* 0x00000004002879ee */ /* 0x000e620008a00000 */
[----:B------:R-:W1:Y:S09]  /*6270*/  LDTM.16dp32bit_t16_t31.x16 R40, tmem[UR4+0x10] ;  /* 0x00001004002879ee */ /* 0x000e720008a20000 */
[----:B-1----:R-:W-:Y:S05]  /*6280*/  @!P0 BRA `(.L_x_110) ;  /* 0x0000000000408947 */ /* 0x002fea0003800000 */
        /* <DEDUP_REMOVED lines=16> */
.L_x_110:
[----:B------:R-:W-:Y:S05]  /*6390*/  WARPSYNC.ALL ;  /* 0x0000000000007948 */ /* 0x000fea0003800000 */
[C---:B------:R-:W-:Y:S01]  /*63a0*/  R2UR UR4, R67.reuse ;  /* 0x00000000430472ca */ /* 0x040fe200000e0000 */
[----:B------:R-:W-:Y:S05]  /*63b0*/  VIADD R0, R67, 0x40 ;  /* 0x0000004043007836 */ /* 0x000fea0000000000 */
[----:B------:R-:W-:Y:S04]  /*63c0*/  SHF.R.U32.HI R0, RZ, 0x15, R0 ;  /* 0x00000015ff007819 */ /* 0x000fe80000011600 */
[----:B------:R-:W-:Y:S03]  /*63d0*/  LOP3.LUT P0, RZ, R0, 0x3, R145, 0x48, !PT ;  /* 0x0000000300ff7812 */ /* 0x000fe60007804891 */
[----:B------:R-:W1:Y:S01]  /*63e0*/  LDTM.16dp32bit_t0_t15.x16 R24, tmem[UR4+0x20] ;  /* 0x00002004001879ee */ /* 0x000e620008a00000 */
        /* <DEDUP_REMOVED lines=18> */
.L_x_111:
[----:B------:R-:W-:Y:S01]  /*6510*/  LOP3.LUT P0, RZ, R143, 0x60, RZ, 0xc0, !PT ;  /* 0x000000608fff7812 */ /* 0x000fe2000780c0ff */
[----:B------:R-:W-:Y:S05]  /*6520*/  WARPSYNC.ALL ;  /* 0x0000000000007948 */ /* 0x000fea0003800000 */
[----:B------:R-:W-:Y:S01]  /*6530*/  R2UR UR4, R67 ;  /* 0x00000000430472ca */ /* 0x000fe200000e0000 */
[C---:B---3--:R-:W-:Y:S01]  /*6540*/  FMUL R40, R66.reuse, R40 ;  /* 0x0000002842287220 */ /* 0x048fe20000400000 */
[-C--:B----4-:R-:W-:Y:S01]  /*6550*/  F2FP.F16.E4M3.UNPACK_B R70, R72.reuse ;  /* 0x00000048ff46723e */ /* 0x090fe200020006ff */
[C---:B------:R-:W-:Y:S01]  /*6560*/  FMUL R41, R66.reuse, R41 ;  /* 0x0000002942297220 */ /* 0x040fe20000400000 */
[----:B------:R-:W-:Y:S01]  /*6570*/  F2FP.F16.E4M3.UNPACK_B R72, R72.H1 ;  /* 0x00000048ff48723e */ /* 0x000fe200030006ff */
[C---:B------:R-:W-:Y:S01]  /*6580*/  FMUL R44, R66.reuse, R44 ;  /* 0x0000002c422c7220 */ /* 0x040fe20000400000 */
[-C--:B------:R-:W-:Y:S01]  /*6590*/  F2FP.F16.E4M3.UNPACK_B R93, R73.reuse ;  /* 0x00000049ff5d723e */ /* 0x080fe200020006ff */
[--C-:B------:R-:W-:Y:S01]  /*65a0*/  HADD2.F32 R68, -RZ, R70.reuse.H0_H0 ;  /* 0x20000046ff447230 */ /* 0x100fe20000004100 */
[----:B------:R-:W-:Y:S01]  /*65b0*/  F2FP.F16.E4M3.UNPACK_B R91, R73.H1 ;  /* 0x00000049ff5b723e */ /* 0x000fe200030006ff */
[----:B------:R-:W-:Y:S02]  /*65c0*/  HADD2.F32 R70, -RZ, R70.H1_H1 ;  /* 0x30000046ff467230 */ /* 0x000fe40000004100 */
[C---:B------:R-:W-:Y:S01]  /*65d0*/  FMUL R45, R66.reuse, R45 ;  /* 0x0000002d422d7220 */ /* 0x040fe20000400000 */
[--C-:B------:R-:W-:Y:S02]  /*65e0*/  HADD2.F32 R71, -RZ, R72.reuse.H0_H0 ;  /* 0x20000048ff477230 */ /* 0x100fe40000004100 */
[C---:B------:R-:W-:Y:S01]  /*65f0*/  FFMA R40, R69.reuse, R68, R40 ;  /* 0x0000004445287223 */ /* 0x040fe20000000028 */
[----:B------:R-:W-:Y:S01]  /*6600*/  F2FP.F16.E4M3.UNPACK_B R89, R74 ;  /* 0x0000004aff59723e */ /* 0x000fe200020006ff */
[----:B------:R-:W-:Y:S01]  /*6610*/  LDTM.16dp32bit_t0_t15.x16 R4, tmem[UR4+0x40] ;  /* 0x00004004000479ee */ /* 0x000fe20008a00000 */
[----:B------:R-:W1:Y:S01]  /*6620*/  LDTM.16dp32bit_t16_t31.x16 R4, tmem[UR4+0x50] ;  /* 0x00005004000479ee */ /* 0x000e620008a20000 */
[----:B------:R-:W-:Y:S01]  /*6630*/  NOP ;  /* 0x0000000000007918 */ /* 0x000fe20000000000 */
[C---:B------:R-:W-:Y:S01]  /*6640*/  FFMA R41, R69.reuse, R70, R41 ;  /* 0x0000004645297223 */ /* 0x040fe20000000029 */
[--C-:B------:R-:W-:Y:S02]  /*6650*/  HADD2.F32 R73, -RZ, R93.reuse.H0_H0 ;  /* 0x2000005dff497230 */ /* 0x100fe40000004100 */
[C---:B------:R-:W-:Y:S01]  /*6660*/  FMUL R48, R66.reuse, R48 ;  /* 0x0000003042307220 */ /* 0x040fe20000400000 */
[----:B------:R-:W-:Y:S01]  /*6670*/  F2FP.F16.E4M3.UNPACK_B R87, R74.H1 ;  /* 0x0000004aff57723e */ /* 0x000fe200030006ff */
[----:B------:R-:W-:Y:S02]  /*6680*/  HADD2.F32 R74, -RZ, R93.H1_H1 ;  /* 0x3000005dff4a7230 */ /* 0x000fe40000004100 */
[C---:B------:R-:W-:Y:S01]  /*6690*/  FMUL R49, R66.reuse, R49 ;  /* 0x0000003142317220 */ /* 0x040fe20000400000 */
[C---:B------:R-:W-:Y:S01]  /*66a0*/  FMUL R52, R66.reuse, R52 ;  /* 0x0000003442347220 */ /* 0x040fe20000400000 */
[----:B------:R-:W-:Y:S01]  /*66b0*/  F2FP.F16.E4M3.UNPACK_B R85, R75 ;  /* 0x0000004bff55723e */ /* 0x000fe200020006ff */
[C---:B------:R-:W-:Y:S01]  /*66c0*/  FMUL R53, R66.reuse, R53 ;  /* 0x0000003542357220 */ /* 0x040fe20000400000 */
[C---:B------:R-:W-:Y:S01]  /*66d0*/  FMUL R24, R66.reuse, R24 ;  /* 0x0000001842187220 */ /* 0x040fe20000400000 */
[----:B------:R-:W-:Y:S01]  /*66e0*/  F2FP.F16.E4M3.UNPACK_B R84, R75.H1 ;  /* 0x0000004bff54723e */ /* 0x000fe200030006ff */
[----:B------:R-:W-:Y:S02]  /*66f0*/  HADD2.F32 R72, -RZ, R72.H1_H1 ;  /* 0x30000048ff487230 */ /* 0x000fe40000004100 */
[C---:B------:R-:W-:Y:S01]  /*6700*/  FMUL R25, R66.reuse, R25 ;  /* 0x0000001942197220 */ /* 0x040fe20000400000 */
[C---:B------:R-:W-:Y:S01]  /*6710*/  FMUL R0, R66.reuse, R28 ;  /* 0x0000001c42007220 */ /* 0x040fe20000400000 */
[----:B------:R-:W-:Y:S01]  /*6720*/  F2FP.F16.E4M3.UNPACK_B R86, R76 ;  /* 0x0000004cff56723e */ /* 0x000fe200020006ff */
[--C-:B------:R-:W-:Y:S02]  /*6730*/  HADD2.F32 R75, -RZ, R91.reuse.H0_H0 ;  /* 0x2000005bff4b7230 */ /* 0x100fe40000004100 */
[C---:B------:R-:W-:Y:S01]  /*6740*/  FMUL R3, R66.reuse, R29 ;  /* 0x0000001d42037220 */ /* 0x040fe20000400000 */
[C---:B------:R-:W-:Y:S01]  /*6750*/  FMUL R22, R66.reuse, R32 ;  /* 0x0000002042167220 */ /* 0x040fe20000400000 */
[----:B------:R-:W-:Y:S01]  /*6760*/  F2FP.F16.E4M3.UNPACK_B R88, R76.H1 ;  /* 0x0000004cff58723e */ /* 0x000fe200030006ff */
[----:B------:R-:W-:Y:S02]  /*6770*/  HADD2.F32 R76, -RZ, R91.H1_H1 ;  /* 0x3000005bff4c7230 */ /* 0x000fe40000004100 */
[----:B------:R-:W-:Y:S01]  /*6780*/  FMUL R23, R66, R33 ;  /* 0x0000002142177220 */ /* 0x000fe20000400000 */
[----:B------:R-:W-:Y:S01]  /*6790*/  R2UR UR5, R128 ;  /* 0x00000000800572ca */ /* 0x000fe200000e0000 */
[C---:B-1----:R-:W-:Y:S01]  /*67a0*/  FMUL R4, R66.reuse, R4 ;  /* 0x0000000442047220 */ /* 0x042fe20000400000 */
[C---:B------:R-:W-:Y:S01]  /*67b0*/  FMUL R42, R66.reuse, R42 ;  /* 0x0000002a422a7220 */ /* 0x040fe20000400000 */
[C---:B------:R-:W-:Y:S01]  /*67c0*/  FMUL R43, R66.reuse, R43 ;  /* 0x0000002b422b7220 */ /* 0x040fe20000400000 */
[----:B------:R-:W-:Y:S01]  /*67d0*/  F2FP.F16.E4M3.UNPACK_B R90, R77 ;  /* 0x0000004dff5a723e */ /* 0x000fe200020006ff */
[C---:B------:R-:W-:Y:S01]  /*67e0*/  FMUL R46, R66.reuse, R46 ;  /* 0x0000002e422e7220 */ /* 0x040fe20000400000 */
[C---:B------:R-:W-:Y:S01]  /*67f0*/  FFMA R42, R69.reuse, R71, R42 ;  /* 0x00000047452a7223 */ /* 0x040fe2000000002a */
[----:B------:R-:W-:Y:S01]  /*6800*/  F2FP.F16.E4M3.UNPACK_B R92, R77.H1 ;  /* 0x0000004dff5c723e */ /* 0x000fe200030006ff */
[--C-:B------:R-:W-:Y:S02]  /*6810*/  HADD2.F32 R77, -RZ, R89.reuse.H0_H0 ;  /* 0x20000059ff4d7230 */ /* 0x100fe40000004100 */
[C---:B------:R-:W-:Y:S01]  /*6820*/  FFMA R43, R69.reuse, R72, R43 ;  /* 0x00000048452b7223 */ /* 0x040fe2000000002b */
[-C--:B------:R-:W-:Y:S01]  /*6830*/  F2FP.F16.E4M3.UNPACK_B R94, R78.reuse ;  /* 0x0000004eff5e723e */ /* 0x080fe200020006ff */
[C---:B------:R-:W-:Y:S01]  /*6840*/  FMUL R47, R66.reuse, R47 ;  /* 0x0000002f422f7220 */ /* 0x040fe20000400000 */
[----:B------:R-:W-:Y:S01]  /*6850*/  HADD2.F32 R91, -RZ, R92.H0_H0 ;  /* 0x2000005cff5b7230 */ /* 0x000fe20000004100 */
[----:B------:R-:W-:Y:S01]  /*6860*/  F2FP.F16.E4M3.UNPACK_B R96, R78.H1 ;  /* 0x0000004eff60723e */ /* 0x000fe200030006ff */
[----:B------:R-:W-:Y:S02]  /*6870*/  HADD2.F32 R78, -RZ, R89.H1_H1 ;  /* 0x30000059ff4e7230 */ /* 0x000fe40000004100 */
[C---:B------:R-:W-:Y:S01]  /*6880*/  FFMA R44, R69.reuse, R73, R44 ;  /* 0x00000049452c7223 */ /* 0x040fe2000000002c */
[--C-:B------:R-:W-:Y:S01]  /*6890*/  HADD2.F32 R89, -RZ, R90.reuse.H0_H0 ;  /* 0x2000005aff597230 */ /* 0x100fe20000004100 */
[-C--:B------:R-:W-:Y:S01]  /*68a0*/  F2FP.F16.E4M3.UNPACK_B R98, R79.reuse ;  /* 0x0000004fff62723e */ /* 0x080fe200020006ff */
[C---:B------:R-:W-:Y:S01]  /*68b0*/  FFMA R45, R69.reuse, R74, R45 ;  /* 0x0000004a452d7223 */ /* 0x040fe2000000002d */
[----:B------:R-:W-:Y:S01]  /*68c0*/  HADD2.F32 R90, -RZ, R90.H1_H1 ;  /* 0x3000005aff5a7230 */ /* 0x000fe20000004100 */
[----:B------:R-:W-:Y:S01]  /*68d0*/  F2FP.F16.E4M3.UNPACK_B R100, R79.H1 ;  /* 0x0000004fff64723e */ /* 0x000fe200030006ff */
[--C-:B------:R-:W-:Y:S01]  /*68e0*/  HADD2.F32 R79, -RZ, R87.reuse.H0_H0 ;  /* 0x20000057ff4f7230 */ /* 0x100fe20000004100 */
[-C--:B------:R-:W-:Y:S01]  /*68f0*/  F2FP.F16.E4M3.UNPACK_B R102, R80.reuse ;  /* 0x00000050ff66723e */ /* 0x080fe200020006ff */
[----:B------:R-:W-:Y:S01]  /*6900*/  UIADD3 UR5, UPT, UPT, UR5, 0x1b0, URZ ;  /* 0x000001b005057890 */ /* 0x000fe2000fffe0ff */
[----:B------:R-:W-:Y:S01]  /*6910*/  F2FP.F16.E4M3.UNPACK_B R104, R80.H1 ;  /* 0x00000050ff68723e */ /* 0x000fe200030006ff */
[----:B------:R-:W-:Y:S01]  /*6920*/  FFMA R46, R69, R75, R46 ;  /* 0x0000004b452e7223 */ /* 0x000fe2000000002e */
[----:B------:R-:W-:Y:S01]  /*6930*/  F2FP.SATFINITE.E4M3.F32.PACK_AB_MERGE_C R128, R43, R42, RZ ;  /* 0x0000002a2b80723e */ /* 0x000fe200048070ff */
[----:B------:R-:W-:Y:S01]  /*6940*/  UPRMT UR5, UR37, 0x654, UR5 ;  /* 0x0000065425057896 */ /* 0x000fe20008000005 */
[C---:B------:R-:W-:Y:S01]  /*6950*/  FFMA R47, R69.reuse, R76, R47 ;  /* 0x0000004c452f7223 */ /* 0x040fe2000000002f */
[----:B------:R-:W-:Y:S01]  /*6960*/  FFMA R48, R69, R77, R48 ;  /* 0x0000004d45307223 */ /* 0x000fe20000000030 */
[----:B------:R-:W-:Y:S01]  /*6970*/  F2FP.SATFINITE.E4M3.F32.PACK_AB_MERGE_C R128, R41, R40, R128 ;  /* 0x000000282980723e */ /* 0x000fe20004807080 */
[----:B------:R-:W-:Y:S01]  /*6980*/  FFMA R49, R69, R78, R49 ;  /* 0x0000004e45317223 */ /* 0x000fe20000000031 */
[----:B------:R-:W-:Y:S01]  /*6990*/  HADD2.F32 R80, -RZ, R87.H1_H1 ;  /* 0x30000057ff507230 */ /* 0x000fe20000004100 */
[----:B------:R-:W-:Y:S01]  /*69a0*/  F2FP.SATFINITE.E4M3.F32.PACK_AB_MERGE_C R129, R47, R46, RZ ;  /* 0x0000002e2f81723e */ /* 0x000fe200048070ff */
[--C-:B------:R-:W-:Y:S02]  /*69b0*/  HADD2.F32 R93, -RZ, R94.reuse.H0_H0 ;  /* 0x2000005eff5d7230 */ /* 0x100fe40000004100 */
[C---:B------:R-:W-:Y:S01]  /*69c0*/  FMUL R5, R66.reuse, R5 ;  /* 0x0000000542057220 */ /* 0x040fe20000400000 */
[----:B------:R-:W-:Y:S01]  /*69d0*/  SYNCS.ARRIVE.TRANS64.RED.A1T0 RZ, [UR5], RZ ;  /* 0x000000ffffff79a7 */ /* 0x000fe20008100405 */
[----:B------:R-:W-:Y:S01]  /*69e0*/  F2FP.SATFINITE.E4M3.F32.PACK_AB_MERGE_C R129, R45, R44, R129 ;  /* 0x0000002c2d81723e */ /* 0x000fe20004807081 */
[----:B------:R-:W-:Y:S02]  /*69f0*/  HADD2.F32 R94, -RZ, R94.H1_H1 ;  /* 0x3000005eff5e7230 */ /* 0x000fe40000004100 */
[C---:B------:R-:W-:Y:S01]  /*6a00*/  FMUL R8, R66.reuse, R8 ;  /* 0x0000000842087220 */ /* 0x040fe20000400000 */
[--C-:B------:R-:W-:Y:S02]  /*6a10*/  HADD2.F32 R97, -RZ, R98.reuse.H0_H0 ;  /* 0x20000062ff617230 */ /* 0x100fe40000004100 */
[C---:B------:R-:W-:Y:S01]  /*6a20*/  FMUL R9, R66.reuse, R9 ;  /* 0x0000000942097220 */ /* 0x040fe20000400000 */
[----:B------:R-:W-:Y:S02]  /*6a30*/  HADD2.F32 R98, -RZ, R98.H1_H1 ;  /* 0x30000062ff627230 */ /* 0x000fe40000004100 */
[C---:B------:R-:W-:Y:S01]  /*6a40*/  FMUL R12, R66.reuse, R12 ;  /* 0x0000000c420c7220 */ /* 0x040fe20000400000 */
[--C-:B------:R-:W-:Y:S02]  /*6a50*/  HADD2.F32 R101, -RZ, R102.reuse.H0_H0 ;  /* 0x20000066ff657230 */ /* 0x100fe40000004100 */
[C---:B------:R-:W-:Y:S01]  /*6a60*/  FMUL R13, R66.reuse, R13 ;  /* 0x0000000d420d7220 */ /* 0x040fe20000400000 */
[----:B------:R-:W-:Y:S02]  /*6a70*/  HADD2.F32 R102, -RZ, R102.H1_H1 ;  /* 0x30000066ff667230 */ /* 0x000fe40000004100 */
[C---:B------:R-:W-:Y:S01]  /*6a80*/  FMUL R16, R66.reuse, R16 ;  /* 0x0000001042107220 */ /* 0x040fe20000400000 */
[C---:B------:R-:W-:Y:S01]  /*6a90*/  FMUL R17, R66.reuse, R17 ;  /* 0x0000001142117220 */ /* 0x040fe20000400000 */
[-C--:B------:R-:W-:Y:S01]  /*6aa0*/  F2FP.F16.E4M3.UNPACK_B R106, R81.reuse ;  /* 0x00000051ff6a723e */ /* 0x080fe200020006ff */
[C---:B------:R-:W-:Y:S01]  /*6ab0*/  FMUL R50, R66.reuse, R50 ;  /* 0x0000003242327220 */ /* 0x040fe20000400000 */
[----:B------:R-:W-:Y:S01]  /*6ac0*/  F2FP.F16.E4M3.UNPACK_B R108, R81.H1 ;  /* 0x00000051ff6c723e */ /* 0x000fe200030006ff */
[--C-:B------:R-:W-:Y:S01]  /*6ad0*/  HADD2.F32 R81, -RZ, R85.reuse.H0_H0 ;  /* 0x20000055ff517230 */ /* 0x100fe20000004100 */
[-C--:B------:R-:W-:Y:S01]  /*6ae0*/  F2FP.F16.E4M3.UNPACK_B R110, R82.reuse ;  /* 0x00000052ff6e723e */ /* 0x080fe200020006ff */
[C---:B------:R-:W-:Y:S01]  /*6af0*/  FFMA R50, R69.reuse, R79, R50 ;  /* 0x0000004f45327223 */ /* 0x040fe20000000032 */
[----:B------:R-:W-:Y:S01]  /*6b00*/  HADD2.F32 R105, -RZ, R106.H0_H0 ;  /* 0x2000006aff697230 */ /* 0x000fe20000004100 */
[----:B------:R-:W-:Y:S01]  /*6b10*/  F2FP.F16.E4M3.UNPACK_B R112, R82.H1 ;  /* 0x00000052ff70723e */ /* 0x000fe200030006ff */
[----:B------:R-:W-:Y:S02]  /*6b20*/  HADD2.F32 R82, -RZ, R85.H1_H1 ;  /* 0x30000055ff527230 */ /* 0x000fe40000004100 */
[C---:B------:R-:W-:Y:S01]  /*6b30*/  FMUL R51, R66.reuse, R51 ;  /* 0x0000003342337220 */ /* 0x040fe20000400000 */
[-C--:B------:R-:W-:Y:S01]  /*6b40*/  F2FP.F16.E4M3.UNPACK_B R114, R83.reuse ;  /* 0x00000053ff72723e */ /* 0x080fe200020006ff */
[----:B------:R-:W-:Y:S01]  /*6b50*/  HADD2.F32 R85, -RZ, R86.H0_H0 ;  /* 0x20000056ff557230 */ /* 0x000fe20000004100 */
[----:B------:R-:W-:Y:S01]  /*6b60*/  F2FP.F16.E4M3.UNPACK_B R116, R83.H1 ;  /* 0x00000053ff74723e */ /* 0x000fe200030006ff */
[----:B------:R-:W-:Y:S02]  /*6b70*/  HADD2.F32 R83, -RZ, R84.H0_H0 ;  /* 0x20000054ff537230 */ /* 0x000fe40000004100 */
[C---:B------:R-:W-:Y:S01]  /*6b80*/  FFMA R51, R69.reuse, R80, R51 ;  /* 0x0000005045337223 */ /* 0x040fe20000000033 */
[C---:B------:R-:W-:Y:S01]  /*6b90*/  FFMA R52, R69.reuse, R81, R52 ;  /* 0x0000005145347223 */ /* 0x040fe20000000034 */
[----:B------:R-:W-:Y:S01]  /*6ba0*/  FFMA R53, R69, R82, R53 ;  /* 0x0000005245357223 */ /* 0x000fe20000000035 */
[----:B------:R-:W-:Y:S02]  /*6bb0*/  HADD2.F32 R86, -RZ, R86.H1_H1 ;  /* 0x30000056ff567230 */ /* 0x000fe40000004100 */
[C---:B------:R-:W-:Y:S01]  /*6bc0*/  FMUL R54, R66.reuse, R54 ;  /* 0x0000003642367220 */ /* 0x040fe20000400000 */
[----:B------:R-:W-:Y:S01]  /*6bd0*/  HADD2.F32 R84, -RZ, R84.H1_H1 ;  /* 0x30000054ff547230 */ /* 0x000fe20000004100 */
[----:B------:R-:W-:Y:S01]  /*6be0*/  F2FP.SATFINITE.E4M3.F32.PACK_AB_MERGE_C R130, R51, R50, RZ ;  /* 0x000000323382723e */ /* 0x000fe200048070ff */
[----:B------:R-:W-:Y:S02]  /*6bf0*/  HADD2.F32 R106, -RZ, R106.H1_H1 ;  /* 0x3000006aff6a7230 */ /* 0x000fe40000004100 */
[----:B------:R-:W-:Y:S01]  /*6c00*/  FFMA R54, R69, R83, R54 ;  /* 0x0000005345367223 */ /* 0x000fe20000000036 */
[--C-:B------:R-:W-:Y:S01]  /*6c10*/  HADD2.F32 R109, -RZ, R110.reuse.H0_H0 ;  /* 0x2000006eff6d7230 */ /* 0x100fe20000004100 */
[----:B------:R-:W-:Y:S01]  /*6c20*/  F2FP.SATFINITE.E4M3.F32.PACK_AB_MERGE_C R130, R49, R48, R130 ;  /* 0x000000303182723e */ /* 0x000fe20004807082 */
[----:B------:R-:W-:Y:S02]  /*6c30*/  HADD2.F32 R110, -RZ, R110.H1_H1 ;  /* 0x3000006eff6e7230 */ /* 0x000fe40000004100 */
[C---:B------:R-:W-:Y:S01]  /*6c40*/  FMUL R55, R66.reuse, R55 ;  /* 0x0000003742377220 */ /* 0x040fe20000400000 */
[--C-:B------:R-:W-:Y:S02]  /*6c50*/  HADD2.F32 R87, -RZ, R88.reuse.H0_H0 ;  /* 0x20000058ff577230 */ /* 0x100fe40000004100 */
[C---:B------:R-:W-:Y:S01]  /*6c60*/  FMUL R26, R66.reuse, R26 ;  /* 0x0000001a421a7220 */ /* 0x040fe20000400000 */
[----:B------:R-:W-:Y:S02]  /*6c70*/  HADD2.F32 R88, -RZ, R88.H1_H1 ;  /* 0x30000058ff587230 */ /* 0x000fe40000004100 */
[C---:B------:R-:W-:Y:S01]  /*6c80*/  FFMA R55, R69.reuse, R84, R55 ;  /* 0x0000005445377223 */ /* 0x040fe20000000037 */
[C---:B------:R-:W-:Y:S01]  /*6c90*/  FFMA R24, R69.reuse, R85, R24 ;  /* 0x0000005545187223 */ /* 0x040fe20000000018 */
[C---:B------:R-:W-:Y:S01]  /*6ca0*/  FFMA R25, R69.reuse, R86, R25 ;  /* 0x0000005645197223 */ /* 0x040fe20000000019 */
[----:B------:R-:W-:Y:S01]  /*6cb0*/  FFMA R26, R69, R87, R26 ;  /* 0x00000057451a7223 */ /* 0x000fe2000000001a */
[--C-:B------:R-:W-:Y:S01]  /*6cc0*/  HADD2.F32 R113, -RZ, R114.reuse.H0_H0 ;  /* 0x20000072ff717230 */ /* 0x100fe20000004100 */
[----:B------:R-:W-:Y:S01]  /*6cd0*/  F2FP.SATFINITE.E4M3.F32.PACK_AB_MERGE_C R131, R55, R54, RZ ;  /* 0x000000363783723e */ /* 0x000fe200048070ff */
[----:B------:R-:W-:Y:S02]  /*6ce0*/  HADD2.F32 R114, -RZ, R114.H1_H1 ;  /* 0x30000072ff727230 */ /* 0x000fe40000004100 */
[C---:B------:R-:W-:Y:S01]  /*6cf0*/  FMUL R27, R66.reuse, R27 ;  /* 0x0000001b421b7220 */ /* 0x040fe20000400000 */
[C---:B------:R-:W-:Y:S01]  /*6d00*/  FMUL R20, R66.reuse, R30 ;  /* 0x0000001e42147220 */ /* 0x040fe20000400000 */
[----:B------:R-:W-:Y:S01]  /*6d10*/  HADD2.F32 R92, -RZ, R92.H1_H1 ;  /* 0x3000005cff5c7230 */ /* 0x000fe20000004100 */
[----:B------:R-:W-:Y:S01]  /*6d20*/  F2FP.SATFINITE.E4M3.F32.PACK_AB_MERGE_C R131, R53, R52, R131 ;  /* 0x000000343583723e */ /* 0x000fe20004807083 */
[C---:B------:R-:W-:Y:S01]  /*6d30*/  FFMA R27, R69.reuse, R88, R27 ;  /* 0x00000058451b7223 */ /* 0x040fe2000000001b */
[C---:B------:R-:W-:Y:S01]  /*6d40*/  FFMA R0, R69.reuse, R89, R0 ;  /* 0x0000005945007223 */ /* 0x040fe20000000000 */
[C---:B------:R-:W-:Y:S01]  /*6d50*/  FFMA R3, R69.reuse, R90, R3 ;  /* 0x0000005a45037223 */ /* 0x040fe20000000003 */
[----:B------:R-:W-:Y:S01]  /*6d60*/  FFMA R20, R69, R91, R20 ;  /* 0x0000005b45147223 */ /* 0x000fe20000000014 */
[----:B------:R1:W-:Y:S01]  /*6d70*/  STS.128 [R144+UR43+0x1b00], R128 ;  /* 0x001b008090007988 */ /* 0x0003e20008000c2b */
[----:B------:R-:W-:Y:S01]  /*6d80*/  F2FP.SATFINITE.E4M3.F32.PACK_AB_MERGE_C R136, R27, R26, RZ ;  /* 0x0000001a1b88723e */ /* 0x000fe200048070ff */
[C---:B------:R-:W-:Y:S01]  /*6d90*/  FMUL R30, R66.reuse, R36 ;  /* 0x00000024421e7220 */ /* 0x040fe20000400000 */
[C---:B------:R-:W-:Y:S01]  /*6da0*/  FMUL R21, R66.reuse, R31 ;  /* 0x0000001f42157220 */ /* 0x040fe20000400000 */
[--C-:B------:R-:W-:Y:S01]  /*6db0*/  HADD2.F32 R95, -RZ, R96.reuse.H0_H0 ;  /* 0x20000060ff5f7230 */ /* 0x100fe20000004100 */
[----:B------:R-:W-:Y:S01]  /*6dc0*/  F2FP.SATFINITE.E4M3.F32.PACK_AB_MERGE_C R136, R25, R24, R136 ;  /* 0x000000181988723e */ /* 0x000fe20004807088 */
[C---:B------:R-:W-:Y:S01]  /*6dd0*/  FMUL R31, R66.reuse, R37 ;  /* 0x00000025421f7220 */ /* 0x040fe20000400000 */
[C---:B------:R-:W-:Y:S01]  /*6de0*/  FFMA R21, R69.reuse, R92, R21 ;  /* 0x0000005c45157223 */ /* 0x040fe20000000015 */
[C---:B------:R-:W-:Y:S01]  /*6df0*/  FFMA R22, R69.reuse, R93, R22 ;  /* 0x0000005d45167223 */ /* 0x040fe20000000016 */
[----:B------:R-:W-:Y:S01]  /*6e00*/  FFMA R23, R69, R94, R23 ;  /* 0x0000005e45177223 */ /* 0x000fe20000000017 */
[C---:B------:R-:W-:Y:S01]  /*6e10*/  FMUL R28, R66.reuse, R34 ;  /* 0x00000022421c7220 */ /* 0x040fe20000400000 */
[----:B------:R-:W-:Y:S01]  /*6e20*/  HADD2.F32 R96, -RZ, R96.H1_H1 ;  /* 0x30000060ff607230 */ /* 0x000fe20000004100 */
[----:B------:R-:W-:Y:S01]  /*6e30*/  F2FP.SATFINITE.E4M3.F32.PACK_AB_MERGE_C R137, R21, R20, RZ ;  /* 0x000000141589723e */ /* 0x000fe200048070ff */
[C---:B------:R-:W-:Y:S01]  /*6e40*/  FMUL R29, R66.reuse, R35 ;  /* 0x00000023421d7220 */ /* 0x040fe20000400000 */
[--C-:B------:R-:W-:Y:S02]  /*6e50*/  HADD2.F32 R99, -RZ, R100.reuse.H0_H0 ;  /* 0x20000064ff637230 */ /* 0x100fe40000004100 */
[----:B------:R-:W-:Y:S01]  /*6e60*/  FFMA R28, R69, R95, R28 ;  /* 0x0000005f451c7223 */ /* 0x000fe2000000001c */
[----:B------:R-:W-:Y:S01]  /*6e70*/  F2FP.SATFINITE.E4M3.F32.PACK_AB_MERGE_C R137, R3, R0, R137 ;  /* 0x000000000389723e */ /* 0x000fe20004807089 */
[C---:B------:R-:W-:Y:S01]  /*6e80*/  FFMA R29, R69.reuse, R96, R29 ;  /* 0x00000060451d7223 */ /* 0x040fe2000000001d */
[C---:B------:R-:W-:Y:S01]  /*6e90*/  FFMA R30, R69.reuse, R97, R30 ;  /* 0x00000061451e7223 */ /* 0x040fe2000000001e */
[C---:B------:R-:W-:Y:S01]  /*6ea0*/  FFMA R31, R69.reuse, R98, R31 ;  /* 0x00000062451f7223 */ /* 0x040fe2000000001f */
[C---:B------:R-:W-:Y:S01]  /*6eb0*/  FMUL R32, R66.reuse, R38 ;  /* 0x0000002642207220 */ /* 0x040fe20000400000 */
[----:B------:R-:W-:Y:S02]  /*6ec0*/  HADD2.F32 R100, -RZ, R100.H1_H1 ;  /* 0x30000064ff647230 */ /* 0x000fe40000004100 */
[C---:B------:R-:W-:Y:S01]  /*6ed0*/  FMUL R33, R66.reuse, R39 ;  /* 0x0000002742217220 */ /* 0x040fe20000400000 */
[--C-:B------:R-:W-:Y:S02]  /*6ee0*/  HADD2.F32 R103, -RZ, R104.reuse.H0_H0 ;  /* 0x20000068ff677230 */ /* 0x100fe40000004100 */
[C---:B------:R-:W-:Y:S01]  /*6ef0*/  FFMA R32, R69.reuse, R99, R32 ;  /* 0x0000006345207223 */ /* 0x040fe20000000020 */
[----:B------:R-:W-:Y:S02]  /*6f00*/  HADD2.F32 R104, -RZ, R104.H1_H1 ;  /* 0x30000068ff687230 */ /* 0x000fe40000004100 */
[C---:B------:R-:W-:Y:S01]  /*6f10*/  FMUL R6, R66.reuse, R6 ;  /* 0x0000000642067220 */ /* 0x040fe20000400000 */
[C---:B------:R-:W-:Y:S01]  /*6f20*/  FFMA R33, R69.reuse, R100, R33 ;  /* 0x0000006445217223 */ /* 0x040fe20000000021 */
[C---:B------:R-:W-:Y:S01]  /*6f30*/  FMUL R7, R66.reuse, R7 ;  /* 0x0000000742077220 */ /* 0x040fe20000400000 */
[C---:B------:R-:W-:Y:S01]  /*6f40*/  FFMA R4, R69.reuse, R101, R4 ;  /* 0x0000006545047223 */ /* 0x040fe20000000004 */
[C---:B------:R-:W-:Y:S01]  /*6f50*/  FFMA R5, R69.reuse, R102, R5 ;  /* 0x0000006645057223 */ /* 0x040fe20000000005 */
        /* <DEDUP_REMOVED lines=21> */
[----:B------:R-:W-:Y:S01]  /*70b0*/  FMUL R19, R66, R19 ;  /* 0x0000001342137220 */ /* 0x000fe20000400000 */
[C---:B------:R-:W-:Y:S01]  /*70c0*/  FFMA R16, R69.reuse, R113, R16 ;  /* 0x0000007145107223 */ /* 0x040fe20000000010 */
[C---:B------:R-:W-:Y:S01]  /*70d0*/  FFMA R17, R69.reuse, R114, R17 ;  /* 0x0000007245117223 */ /* 0x040fe20000000011 */
[C---:B------:R-:W-:Y:S01]  /*70e0*/  FFMA R18, R69.reuse, R115, R18 ;  /* 0x0000007345127223 */ /* 0x040fe20000000012 */
[----:B------:R-:W-:Y:S01]  /*70f0*/  FFMA R19, R69, R116, R19 ;  /* 0x0000007445137223 */ /* 0x000fe20000000013 */
[----:B------:R-:W-:Y:S01]  /*7100*/  F2FP.SATFINITE.E4M3.F32.PACK_AB_MERGE_C R138, R29, R28, RZ ;  /* 0x0000001c1d8a723e */ /* 0x000fe200048070ff */
[----:B------:R-:W-:Y:S01]  /*7110*/  BSSY.RECONVERGENT B0, `(.L_x_112) ;  /* 0x000002e000007945 */ /* 0x000fe20003800200 */
[----:B------:R-:W-:Y:S02]  /*7120*/  F2FP.SATFINITE.E4M3.F32.PACK_AB_MERGE_C R139, R33, R32, RZ ;  /* 0x00000020218b723e */ /* 0x000fe400048070ff */
[----:B------:R-:W-:Y:S02]  /*7130*/  F2FP.SATFINITE.E4M3.F32.PACK_AB_MERGE_C R156, R7, R6, RZ ;  /* 0x00000006079c723e */ /* 0x000fe400048070ff */
[----:B------:R-:W-:Y:S02]  /*7140*/  F2FP.SATFINITE.E4M3.F32.PACK_AB_MERGE_C R157, R11, R10, RZ ;  /* 0x0000000a0b9d723e */ /* 0x000fe400048070ff */
[----:B------:R-:W-:Y:S02]  /*7150*/  F2FP.SATFINITE.E4M3.F32.PACK_AB_MERGE_C R153, R15, R14, RZ ;  /* 0x0000000e0f99723e */ /* 0x000fe400048070ff */
[----:B------:R-:W-:Y:S02]  /*7160*/  F2FP.SATFINITE.E4M3.F32.PACK_AB_MERGE_C R154, R19, R18, RZ ;  /* 0x00000012139a723e */ /* 0x000fe400048070ff */
[----:B------:R-:W-:Y:S02]  /*7170*/  F2FP.SATFINITE.E4M3.F32.PACK_AB_MERGE_C R138, R23, R22, R138 ;  /* 0x00000016178a723e */ /* 0x000fe4000480708a */
[----:B------:R-:W-:Y:S02]  /*7180*/  F2FP.SATFINITE.E4M3.F32.PACK_AB_MERGE_C R139, R31, R30, R139 ;  /* 0x0000001e1f8b723e */ /* 0x000fe4000480708b */
[----:B------:R-:W-:Y:S02]  /*7190*/  F2FP.SATFINITE.E4M3.F32.PACK_AB_MERGE_C R156, R5, R4, R156 ;  /* 0x00000004059c723e */ /* 0x000fe4000480709c */
[----:B------:R-:W-:Y:S01]  /*71a0*/  F2FP.SATFINITE.E4M3.F32.PACK_AB_MERGE_C R157, R9, R8, R157 ;  /* 0x00000008099d723e */ /* 0x000fe2000480709d */
[----:B------:R1:W-:Y:S01]  /*71b0*/  STS.128 [R144+UR43+0x2300], R136 ;  /* 0x0023008890007988 */ /* 0x0003e20008000c2b */
[----:B------:R-:W-:Y:S02]  /*71c0*/  F2FP.SATFINITE.E4M3.F32.PACK_AB_MERGE_C R158, R13, R12, R153 ;  /* 0x0000000c0d9e723e */ /* 0x000fe40004807099 */
[----:B------:R-:W-:Y:S02]  /*71d0*/  F2FP.SATFINITE.E4M3.F32.PACK_AB_MERGE_C R159, R17, R16, R154 ;  /* 0x00000010119f723e */ /* 0x000fe4000480709a */
[----:B------:R-:W-:Y:S03]  /*71e0*/  IADD3 R153, PT, PT, R64, 0x1, RZ ;  /* 0x0000000140997810 */ /* 0x000fe60007ffe0ff */
[----:B------:R1:W-:Y:S01]  /*71f0*/  STS.128 [R144+UR43+0x2b00], R156 ;  /* 0x002b009c90007988 */ /* 0x0003e20008000c2b */
[----:B------:R-:W-:Y:S01]  /*7200*/  @!PT LDS RZ, [RZ] ;  /* 0x00000000fffff984 */ /* 0x000fe20000000800 */
[----:B------:R-:W-:Y:S01]  /*7210*/  @!PT LDS RZ, [RZ] ;  /* 0x00000000fffff984 */ /* 0x000fe20000000800 */
[----:B------:R-:W-:Y:S01]  /*7220*/  @!PT LDS RZ, [RZ] ;  /* 0x00000000fffff984 */ /* 0x000fe20000000800 */
[----:B------:R-:W-:Y:S01]  /*7230*/  @!PT LDS RZ, [RZ] ;  /* 0x00000000fffff984 */ /* 0x000fe20000000800 */
[----:B------:R3:W-:Y:S07]  /*7240*/  MEMBAR.ALL.CTA ;  /* 0x0000000000007992 */ /* 0x0007ee0000008000 */
[----:B---3--:R-:W3:Y:S02]  /*7250*/  FENCE.VIEW.ASYNC.S ;  /* 0x00000000000073c6 */ /* 0x008ee40000000000 */
[----:B---3--:R-:W-:Y:S06]  /*7260*/  BAR.SYNC.DEFER_BLOCKING 0x1, 0x80 ;  /* 0x0042000000007b1d */ /* 0x008fec0000010000 */
[----:B------:R-:W-:Y:S05]  /*7270*/  @P0 BRA `(.L_x_113) ;  /* 0x00000000005c0947 */ /* 0x000fea0003800000 */
[----:B------:R-:W-:Y:S01]  /*7280*/  UIADD3 UR4, UPT, UPT, UR43, 0x1b00, URZ ;  /* 0x00001b002b047890 */ /* 0x000fe2000fffe0ff */
[----:B------:R-:W-:Y:S01]  /*7290*/  R2UR UR13, R133 ;  /* 0x00000000850d72ca */ /* 0x000fe200000e0000 */
[----:B------:R-:W-:Y:S01]  /*72a0*/  UIADD3 UR16, UP0, UPT, UR46, 0x680, URZ ;  /* 0x000006802e107890 */ /* 0x000fe2000ff1e0ff */
[----:B------:R-:W-:Y:S01]  /*72b0*/  R2UR UR14, R135 ;  /* 0x00000000870e72ca */ /* 0x000fe200000e0000 */
[----:B------:R-:W-:Y:S01]  /*72c0*/  UMOV UR15, UR36 ;  /* 0x00000024000f7c82 */ /* 0x000fe20008000000 */
[----:B------:R-:W-:Y:S01]  /*72d0*/  UIADD3 UR8, UPT, UPT, UR43, 0x2300, URZ ;  /* 0x000023002b087890 */ /* 0x000fe2000fffe0ff */
[----:B------:R-:W-:Y:S01]  /*72e0*/  IMAD.U32 R150, RZ, RZ, UR4 ;  /* 0x00000004ff967e24 */ /* 0x000fe2000f8e00ff */
[----:B------:R-:W-:Y:S01]  /*72f0*/  UIADD3.X UR17, UPT, UPT, URZ, UR47, URZ, UP0, !UPT ;  /* 0x0000002fff117290 */ /* 0x000fe200087fe4ff */
[----:B------:R-:W-:Y:S01]  /*7300*/  UMOV UR11, UR36 ;  /* 0x00000024000b7c82 */ /* 0x000fe20008000000 */
[----:B------:R-:W-:Y:S02]  /*7310*/  UIADD3 UR4, UPT, UPT, UR43, 0x2b00, URZ ;  /* 0x00002b002b047890 */ /* 0x000fe4000fffe0ff */
[----:B------:R-:W-:Y:S01]  /*7320*/  R2UR UR12, R150 ;  /* 0x00000000960c72ca */ /* 0x000fe200000e0000 */
[----:B------:R-:W-:Y:S02]  /*7330*/  UMOV UR7, UR36 ;  /* 0x0000002400077c82 */ /* 0x000fe40008000000 */
[----:B------:R-:W-:Y:S02]  /*7340*/  UIMAD UR13, UR13, 0x60, URZ ;  /* 0x000000600d0d78a4 */ /* 0x000fe4000f8e02ff */
[----:B------:R-:W-:Y:S02]  /*7350*/  USHF.L.U32 UR14, UR14, 0x6, URZ ;  /* 0x000000060e0e7899 */ /* 0x000fe400080006ff */
[----:B------:R-:W-:Y:S02]  /*7360*/  UIADD3 UR9, UPT, UPT, UR13, 0x20, URZ ;  /* 0x000000200d097890 */ /* 0x000fe4000fffe0ff */
[----:B------:R-:W-:Y:S03]  /*7370*/  UIADD3 UR5, UPT, UPT, UR13, 0x40, URZ ;  /* 0x000000400d057890 */ /* 0x000fe6000fffe0ff */
[----:B------:R-:W-:Y:S01]  /*7380*/  UMOV UR10, UR14 ;  /* 0x0000000e000a7c82 */ /* 0x000fe20008000000 */
[----:B------:R-:W-:Y:S01]  /*7390*/  UMOV UR6, UR14 ;  /* 0x0000000e00067c82 */ /* 0x000fe20008000000 */
[----:B------:R3:W-:Y:S02]  /*73a0*/  UTMASTG.3D [UR12], [UR16] ;  /* 0x0000000c100073b5 */ /* 0x0007e40008010000 */
[----:B------:R3:W-:Y:S02]  /*73b0*/  UTMASTG.3D [UR8], [UR16] ;  /* 0x00000008100073b5 */ /* 0x0007e40008010000 */
[----:B------:R3:W-:Y:S01]  /*73c0*/  UTMASTG.3D [UR4], [UR16] ;  /* 0x00000004100073b5 */ /* 0x0007e20008010000 */
[----:B------:R0:W-:Y:S01]  /*73d0*/  UTMACMDFLUSH ;  /* 0x00000000000079b7 */ /* 0x0001e20000000000 */
[----:B---3--:R-:W-:Y:S04]  /*73e0*/  DEPBAR.LE SB0, 0x0 ;  /* 0x000080000000791a */ /* 0x008fe80000000000 */
.L_x_113:
[----:B------:R-:W-:Y:S05]  /*73f0*/  BSYNC.RECONVERGENT B0 ;  /* 0x0000000000007941 */ /* 0x000fea0003800200 */
.L_x_112:
[----:B------:R-:W-:Y:S01]  /*7400*/  BAR.SYNC.DEFER_BLOCKING 0x1, 0x80 ;  /* 0x0042000000007b1d */ /* 0x000fe20000010000 */
[----:B------:R-:W-:Y:S01]  /*7410*/  ISETP.NE.AND P2, PT, R151, RZ, PT ;  /* 0x000000ff9700720c */ /* 0x000fe20003f45270 */
[----:B------:R-:W-:Y:S01]  /*7420*/  IMAD.IADD R133, R63, 0x1, R117 ;  /* 0x000000013f857824 */ /* 0x000fe200078e0275 */
[----:B------:R-:W-:Y:S01]  /*7430*/  ISETP.NE.AND P0, PT, R152, 0x2, PT ;  /* 0x000000029800780c */ /* 0x000fe20003f05270 */
[----:B------:R-:W-:Y:S01]  /*7440*/  IMAD.IADD R135, R65, 0x1, R132 ;  /* 0x0000000141877824 */ /* 0x000fe200078e0284 */
[----:B------:R-:W-:Y:S02]  /*7450*/  ISETP.NE.AND P1, PT, R153, 0x4, PT ;  /* 0x000000049900780c */ /* 0x000fe40003f25270 */
[----:B------:R-:W-:Y:S02]  /*7460*/  SEL R3, RZ, 0x1, P0 ;  /* 0x00000001ff037807 */ /* 0x000fe40000000000 */
[----:B------:R-:W-:Y:S02]  /*7470*/  SEL R0, RZ, 0x1, P1 ;  /* 0x00000001ff007807 */ /* 0x000fe40000800000 */
[----:B------:R-:W-:Y:S02]  /*7480*/  LOP3.LUT R148, R148, R3, RZ, 0x3c, !PT ;  /* 0x0000000394947212 */ /* 0x000fe400078e3cff */
[----:B------:R-:W-:Y:S02]  /*7490*/  LOP3.LUT R149, R149, R0, RZ, 0x3c, !PT ;  /* 0x0000000095957212 */ /* 0x000fe400078e3cff */
[----:B------:R-:W-:Y:S02]  /*74a0*/  @P2 R2UR UR36, R146 ;  /* 0x00000000922422ca */ /* 0x000fe400000e0000 */
[----:B------:R-:W-:Y:S02]  /*74b0*/  SEL R152, R152, RZ, P0 ;  /* 0x000000ff98987207 */ /* 0x000fe40000000000 */
[----:B------:R-:W-:Y:S01]  /*74c0*/  SEL R64, R153, RZ, P1 ;  /* 0x000000ff99407207 */ /* 0x000fe20000800000 */
[----:B------:R-:W-:Y:S10]  /*74d0*/  @P2 BRA `(.L_x_114) ;  /* 0xffffffdc00842947 */ /* 0x000ff4000383ffff */
[----:B------:R-:W-:Y:S05]  /*74e0*/  EXIT ;  /* 0x000000000000794d */ /* 0x000fea0003800000 */
.L_x_20:
[----:B--2---:R2:W1:Y:S02]  /*74f0*/  SYNCS.PHASECHK.TRANS64.TRYWAIT P0, [R3+URZ+0x1e0], R2 ;  /* 0x0001e002030075a7 */ /* 0x00446400080011ff */
[----:B-1----:R-:W-:Y:S05]  /*7500*/  @!P0 NANOSLEEP.SYNCS 0x989680 ;  /* 0x009896800000895d */ /* 0x002fea0003900000 */
[----:B------:R-:W1:Y:S02]  /*7510*/  @!P0 SYNCS.PHASECHK.TRANS64 P0, [R3+URZ+0x1e0], R2 ;  /* 0x0001e002030085a7 */ /* 0x000e6400080010ff */
[----:B-1----:R-:W-:Y:S05]  /*7520*/  @!P0 BRA `(.L_x_20) ;  /* 0xfffffffc00f08947 */ /* 0x002fea000383ffff */
[----:B------:R-:W-:Y:S05]  /*7530*/  BRA `(.L_x_115) ;  /* 0xffffffa000a47947 */ /* 0x000fea000383ffff */
.L_x_23:
[----:B-1----:R-:W-:Y:S07]  /*7540*/  MOV R2, UR33 ;  /* 0x0000002100027c02 */ /* 0x002fee0008000f00 */
.L_x_116:
[----:B-1----:R1:W2:Y:S02]  /*7550*/  SYNCS.PHASECHK.TRANS64.TRYWAIT P0, [R2+URZ+0xa8], R5 ;  /* 0x0000a805020075a7 */ /* 0x0022a400080011ff */
[----:B--2---:R-:W-:Y:S05]  /*7560*/  @!P0 NANOSLEEP.SYNCS 0x989680 ;  /* 0x009896800000895d */ /* 0x004fea0003900000 */
[----:B------:R-:W2:Y:S02]  /*7570*/  @!P0 SYNCS.PHASECHK.TRANS64 P0, [R2+URZ+0xa8], R5 ;  /* 0x0000a805020085a7 */ /* 0x000ea400080010ff */
[----:B--2---:R-:W-:Y:S05]  /*7580*/  @!P0 BRA `(.L_x_116) ;  /* 0xfffffffc00f08947 */ /* 0x004fea000383ffff */
[----:B------:R-:W-:Y:S05]  /*7590*/  BRA `(.L_x_22) ;  /* 0xffffffa000f47947 */ /* 0x000fea000383ffff */
.L_x_29:
[----:B-1----:R-:W-:Y:S07]  /*75a0*/  MOV R2, UR17 ;  /* 0x0000001100027c02 */ /* 0x002fee0008000f00 */
.L_x_117:
[----:B-1----:R1:W2:Y:S02]  /*75b0*/  SYNCS.PHASECHK.TRANS64.TRYWAIT P0, [R2+URZ+0xa8], R5 ;  /* 0x0000a805020075a7 */ /* 0x0022a400080011ff */
[----:B--2---:R-:W-:Y:S05]  /*75c0*/  @!P0 NANOSLEEP.SYNCS 0x989680 ;  /* 0x009896800000895d */ /* 0x004fea0003900000 */
[----:B------:R-:W2:Y:S02]  /*75d0*/  @!P0 SYNCS.PHASECHK.TRANS64 P0, [R2+URZ+0xa8], R5 ;  /* 0x0000a805020085a7 */ /* 0x000ea400080010ff */
[----:B--2---:R-:W-:Y:S05]  /*75e0*/  @!P0 BRA `(.L_x_117) ;  /* 0xfffffffc00f08947 */ /* 0x004fea000383ffff */
[----:B------:R-:W-:Y:S05]  /*75f0*/  BRA `(.L_x_28) ;  /* 0xffffffa4009c7947 */ /* 0x000fea000383ffff */
.L_x_33:
[----:B-1----:R1:W2:Y:S02]  /*7600*/  SYNCS.PHASECHK.TRANS64.TRYWAIT P0, [R2+URZ+0x170], R3 ;  /* 0x00017003020075a7 */ /* 0x0022a400080011ff */
[----:B--2---:R-:W-:Y:S05]  /*7610*/  @!P0 NANOSLEEP.SYNCS 0x989680 ;  /* 0x009896800000895d */ /* 0x004fea0003900000 */
[----:B------:R-:W2:Y:S02]  /*7620*/  @!P0 SYNCS.PHASECHK.TRANS64 P0, [R2+URZ+0x170], R3 ;  /* 0x00017003020085a7 */ /* 0x000ea400080010ff */
[----:B--2---:R-:W-:Y:S05]  /*7630*/  @!P0 BRA `(.L_x_33) ;  /* 0xfffffffc00f08947 */ /* 0x004fea000383ffff */
[----:B------:R-:W-:Y:S05]  /*7640*/  BRA `(.L_x_118) ;  /* 0xffffffa8002c7947 */ /* 0x000fea000383ffff */
.L_x_37:
[----:B----4-:R-:W-:-:S07]  /*7650*/  MOV R0, UR5 ;  /* 0x0000000500007c02 */ /* 0x010fce0008000f00 */
.L_x_119:
[----:B-1----:R1:W2:Y:S02]  /*7660*/  SYNCS.PHASECHK.TRANS64.TRYWAIT P0, [R0+URZ], R3 ;  /* 0x00000003000075a7 */ /* 0x0022a400080011ff */
[----:B--2---:R-:W-:Y:S05]  /*7670*/  @!P0 NANOSLEEP.SYNCS 0x989680 ;  /* 0x009896800000895d */ /* 0x004fea0003900000 */
[----:B------:R-:W2:Y:S02]  /*7680*/  @!P0 SYNCS.PHASECHK.TRANS64 P0, [R0+URZ], R3 ;  /* 0x00000003000085a7 */ /* 0x000ea400080010ff */
[----:B--2---:R-:W-:Y:S05]  /*7690*/  @!P0 BRA `(.L_x_119) ;  /* 0xfffffffc00f08947 */ /* 0x004fea000383ffff */
[----:B------:R-:W-:Y:S05]  /*76a0*/  BRA `(.L_x_120) ;  /* 0xffffffac009c7947 */ /* 0x000fea000383ffff */
.L_x_38:
[----:B----4-:R-:W-:-:S07]  /*76b0*/  MOV R0, UR5 ;  /* 0x0000000500007c02 */ /* 0x010fce0008000f00 */
.L_x_121:
[----:B-1----:R1:W2:Y:S02]  /*76c0*/  SYNCS.PHASECHK.TRANS64.TRYWAIT P0, [R0+URZ], R3 ;  /* 0x00000003000075a7 */ /* 0x0022a400080011ff */
[----:B--2---:R-:W-:Y:S05]  /*76d0*/  @!P0 NANOSLEEP.SYNCS 0x989680 ;  /* 0x009896800000895d */ /* 0x004fea0003900000 */
[----:B------:R-:W2:Y:S02]  /*76e0*/  @!P0 SYNCS.PHASECHK.TRANS64 P0, [R0+URZ], R3 ;  /* 0x00000003000085a7 */ /* 0x000ea400080010ff */
[----:B--2---:R-:W-:Y:S05]  /*76f0*/  @!P0 BRA `(.L_x_121) ;  /* 0xfffffffc00f08947 */ /* 0x004fea000383ffff */
[----:B------:R-:W-:Y:S05]  /*7700*/  BRA `(.L_x_122) ;  /* 0xffffffac00a87947 */ /* 0x000fea000383ffff */
.L_x_39:
[----:B----4-:R-:W-:-:S07]  /*7710*/  MOV R0, UR5 ;  /* 0x0000000500007c02 */ /* 0x010fce0008000f00 */
.L_x_123:
[----:B-1----:R1:W2:Y:S02]  /*7720*/  SYNCS.PHASECHK.TRANS64.TRYWAIT P0, [R0+URZ], R3 ;  /* 0x00000003000075a7 */ /* 0x0022a400080011ff */
[----:B--2---:R-:W-:Y:S05]  /*7730*/  @!P0 NANOSLEEP.SYNCS 0x989680 ;  /* 0x009896800000895d */ /* 0x004fea0003900000 */
[----:B------:R-:W2:Y:S02]  /*7740*/  @!P0 SYNCS.PHASECHK.TRANS64 P0, [R0+URZ], R3 ;  /* 0x00000003000085a7 */ /* 0x000ea400080010ff */
[----:B--2---:R-:W-:Y:S05]  /*7750*/  @!P0 BRA `(.L_x_123) ;  /* 0xfffffffc00f08947 */ /* 0x004fea000383ffff */
[----:B------:R-:W-:Y:S05]  /*7760*/  BRA `(.L_x_124) ;  /* 0xffffffac00b47947 */ /* 0x000fea000383ffff */
.L_x_40:
[----:B----4-:R-:W-:-:S07]  /*7770*/  MOV R0, UR5 ;  /* 0x0000000500007c02 */ /* 0x010fce0008000f00 */
.L_x_125:
[----:B-1----:R1:W2:Y:S02]  /*7780*/  SYNCS.PHASECHK.TRANS64.TRYWAIT P0, [R0+URZ], R3 ;  /* 0x00000003000075a7 */ /* 0x0022a400080011ff */
[----:B--2---:R-:W-:Y:S05]  /*7790*/  @!P0 NANOSLEEP.SYNCS 0x989680 ;  /* 0x009896800000895d */ /* 0x004fea0003900000 */
[----:B------:R-:W2:Y:S02]  /*77a0*/  @!P0 SYNCS.PHASECHK.TRANS64 P0, [R0+URZ], R3 ;  /* 0x00000003000085a7 */ /* 0x000ea400080010ff */
[----:B--2---:R-:W-:Y:S05]  /*77b0*/  @!P0 BRA `(.L_x_125) ;  /* 0xfffffffc00f08947 */ /* 0x004fea000383ffff */
[----:B------:R-:W-:Y:S05]  /*77c0*/  BRA `(.L_x_126) ;  /* 0xffffffac00c07947 */ /* 0x000fea000383ffff */
.L_x_41:
[----:B----4-:R-:W-:-:S07]  /*77d0*/  MOV R0, UR5 ;  /* 0x0000000500007c02 */ /* 0x010fce0008000f00 */
.L_x_127:
[----:B-1----:R1:W2:Y:S02]  /*77e0*/  SYNCS.PHASECHK.TRANS64.TRYWAIT P0, [R0+URZ], R3 ;  /* 0x00000003000075a7 */ /* 0x0022a400080011ff */
[----:B--2---:R-:W-:Y:S05]  /*77f0*/  @!P0 NANOSLEEP.SYNCS 0x989680 ;  /* 0x009896800000895d */ /* 0x004fea0003900000 */
[----:B------:R-:W2:Y:S02]  /*7800*/  @!P0 SYNCS.PHASECHK.TRANS64 P0, [R0+URZ], R3 ;  /* 0x00000003000085a7 */ /* 0x000ea400080010ff */
[----:B--2---:R-:W-:Y:S05]  /*7810*/  @!P0 BRA `(.L_x_127) ;  /* 0xfffffffc00f08947 */ /* 0x004fea000383ffff */
[----:B------:R-:W-:Y:S05]  /*7820*/  BRA `(.L_x_128) ;  /* 0xffffffac00cc7947 */ /* 0x000fea000383ffff */
.L_x_42:
[----:B----4-:R-:W-:-:S07]  /*7830*/  MOV R0, UR5 ;  /* 0x0000000500007c02 */ /* 0x010fce0008000f00 */
.L_x_129:
[----:B-1----:R1:W2:Y:S02]  /*7840*/  SYNCS.PHASECHK.TRANS64.TRYWAIT P0, [R0+URZ], R3 ;  /* 0x00000003000075a7 */ /* 0x0022a400080011ff */
[----:B--2---:R-:W-:Y:S05]  /*7850*/  @!P0 NANOSLEEP.SYNCS 0x989680 ;  /* 0x009896800000895d */ /* 0x004fea0003900000 */
[----:B------:R-:W2:Y:S02]  /*7860*/  @!P0 SYNCS.PHASECHK.TRANS64 P0, [R0+URZ], R3 ;  /* 0x00000003000085a7 */ /* 0x000ea400080010ff */
[----:B--2---:R-:W-:Y:S05]  /*7870*/  @!P0 BRA `(.L_x_129) ;  /* 0xfffffffc00f08947 */ /* 0x004fea000383ffff */
[----:B------:R-:W-:Y:S05]  /*7880*/  BRA `(.L_x_130) ;  /* 0xffffffac00d87947 */ /* 0x000fea000383ffff */
.L_x_43:
[----:B----4-:R-:W-:-:S07]  /*7890*/  MOV R0, UR5 ;  /* 0x0000000500007c02 */ /* 0x010fce0008000f00 */
.L_x_131:
[----:B-1----:R1:W2:Y:S02]  /*78a0*/  SYNCS.PHASECHK.TRANS64.TRYWAIT P0, [R0+URZ], R3 ;  /* 0x00000003000075a7 */ /* 0x0022a400080011ff */
[----:B--2---:R-:W-:Y:S05]  /*78b0*/  @!P0 NANOSLEEP.SYNCS 0x989680 ;  /* 0x009896800000895d */ /* 0x004fea0003900000 */
[----:B------:R-:W2:Y:S02]  /*78c0*/  @!P0 SYNCS.PHASECHK.TRANS64 P0, [R0+URZ], R3 ;  /* 0x00000003000085a7 */ /* 0x000ea400080010ff */
[----:B--2---:R-:W-:Y:S05]  /*78d0*/  @!P0 BRA `(.L_x_131) ;  /* 0xfffffffc00f08947 */ /* 0x004fea000383ffff */
[----:B------:R-:W-:Y:S05]  /*78e0*/  BRA `(.L_x_132) ;  /* 0xffffffac00e47947 */ /* 0x000fea000383ffff */
.L_x_44:
[----:B----4-:R-:W-:-:S07]  /*78f0*/  MOV R0, UR5 ;  /* 0x0000000500007c02 */ /* 0x010fce0008000f00 */
.L_x_133:
[----:B-1----:R1:W2:Y:S02]  /*7900*/  SYNCS.PHASECHK.TRANS64.TRYWAIT P0, [R0+URZ], R3 ;  /* 0x00000003000075a7 */ /* 0x0022a400080011ff */
[----:B--2---:R-:W-:Y:S05]  /*7910*/  @!P0 NANOSLEEP.SYNCS 0x989680 ;  /* 0x009896800000895d */ /* 0x004fea0003900000 */
[----:B------:R-:W2:Y:S02]  /*7920*/  @!P0 SYNCS.PHASECHK.TRANS64 P0, [R0+URZ], R3 ;  /* 0x00000003000085a7 */ /* 0x000ea400080010ff */
[----:B--2---:R-:W-:Y:S05]  /*7930*/  @!P0 BRA `(.L_x_133) ;  /* 0xfffffffc00f08947 */ /* 0x004fea000383ffff */
[----:B------:R-:W-:Y:S05]  /*7940*/  BRA `(.L_x_134) ;  /* 0xffffffac00f07947 */ /* 0x000fea000383ffff */
.L_x_45:
[----:B----4-:R-:W-:-:S07]  /*7950*/  MOV R0, UR5 ;  /* 0x0000000500007c02 */ /* 0x010fce0008000f00 */
.L_x_135:
[----:B-1----:R1:W2:Y:S02]  /*7960*/  SYNCS.PHASECHK.TRANS64.TRYWAIT P0, [R0+URZ], R3 ;  /* 0x00000003000075a7 */ /* 0x0022a400080011ff */
[----:B--2---:R-:W-:Y:S05]  /*7970*/  @!P0 NANOSLEEP.SYNCS 0x989680 ;  /* 0x009896800000895d */ /* 0x004fea0003900000 */
[----:B------:R-:W2:Y:S02]  /*7980*/  @!P0 SYNCS.PHASECHK.TRANS64 P0, [R0+URZ], R3 ;  /* 0x00000003000085a7 */ /* 0x000ea400080010ff */
[----:B--2---:R-:W-:Y:S05]  /*7990*/  @!P0 BRA `(.L_x_135) ;  /* 0xfffffffc00f08947 */ /* 0x004fea000383ffff */
[----:B------:R-:W-:Y:S05]  /*79a0*/  BRA `(.L_x_136) ;  /* 0xffffffac00fc7947 */ /* 0x000fea000383ffff */
.L_x_46:
[----:B----4-:R-:W-:-:S07]  /*79b0*/  MOV R0, UR5 ;  /* 0x0000000500007c02 */ /* 0x010fce0008000f00 */
.L_x_137:
[----:B-1----:R1:W2:Y:S02]  /*79c0*/  SYNCS.PHASECHK.TRANS64.TRYWAIT P0, [R0+URZ], R3 ;  /* 0x00000003000075a7 */ /* 0x0022a400080011ff */
[----:B--2---:R-:W-:Y:S05]  /*79d0*/  @!P0 NANOSLEEP.SYNCS 0x989680 ;  /* 0x009896800000895d */ /* 0x004fea0003900000 */
[----:B------:R-:W2:Y:S02]  /*79e0*/  @!P0 SYNCS.PHASECHK.TRANS64 P0, [R0+URZ], R3 ;  /* 0x00000003000085a7 */ /* 0x000ea400080010ff */
[----:B--2---:R-:W-:Y:S05]  /*79f0*/  @!P0 BRA `(.L_x_137) ;  /* 0xfffffffc00f08947 */ /* 0x004fea000383ffff */
[----:B------:R-:W-:Y:S05]  /*7a00*/  BRA `(.L_x_138) ;  /* 0xffffffb000087947 */ /* 0x000fea000383ffff */
.L_x_47:
[----:B----4-:R-:W-:-:S07]  /*7a10*/  MOV R0, UR5 ;  /* 0x0000000500007c02 */ /* 0x010fce0008000f00 */
.L_x_139:
[----:B-1----:R1:W2:Y:S02]  /*7a20*/  SYNCS.PHASECHK.TRANS64.TRYWAIT P0, [R0+URZ], R3 ;  /* 0x00000003000075a7 */ /* 0x0022a400080011ff */
[----:B--2---:R-:W-:Y:S05]  /*7a30*/  @!P0 NANOSLEEP.SYNCS 0x989680 ;  /* 0x009896800000895d */ /* 0x004fea0003900000 */
[----:B------:R-:W2:Y:S02]  /*7a40*/  @!P0 SYNCS.PHASECHK.TRANS64 P0, [R0+URZ], R3 ;  /* 0x00000003000085a7 */ /* 0x000ea400080010ff */
[----:B--2---:R-:W-:Y:S05]  /*7a50*/  @!P0 BRA `(.L_x_139) ;  /* 0xfffffffc00f08947 */ /* 0x004fea000383ffff */
[----:B------:R-:W-:Y:S05]  /*7a60*/  BRA `(.L_x_140) ;  /* 0xffffffb000147947 */ /* 0x000fea000383ffff */
.L_x_48:
[----:B----4-:R-:W-:-:S07]  /*7a70*/  MOV R0, UR5 ;  /* 0x0000000500007c02 */ /* 0x010fce0008000f00 */
.L_x_141:
[----:B-1----:R1:W2:Y:S02]  /*7a80*/  SYNCS.PHASECHK.TRANS64.TRYWAIT P0, [R0+URZ], R3 ;  /* 0x00000003000075a7 */ /* 0x0022a400080011ff */
[----:B--2---:R-:W-:Y:S05]  /*7a90*/  @!P0 NANOSLEEP.SYNCS 0x989680 ;  /* 0x009896800000895d */ /* 0x004fea0003900000 */
[----:B------:R-:W2:Y:S02]  /*7aa0*/  @!P0 SYNCS.PHASECHK.TRANS64 P0, [R0+URZ], R3 ;  /* 0x00000003000085a7 */ /* 0x000ea400080010ff */
[----:B--2---:R-:W-:Y:S05]  /*7ab0*/  @!P0 BRA `(.L_x_141) ;  /* 0xfffffffc00f08947 */ /* 0x004fea000383ffff */
[----:B------:R-:W-:Y:S05]  /*7ac0*/  BRA `(.L_x_142) ;  /* 0xffffffb000207947 */ /* 0x000fea000383ffff */
.L_x_49:
[----:B----4-:R-:W-:-:S07]  /*7ad0*/  MOV R0, UR5 ;  /* 0x0000000500007c02 */ /* 0x010fce0008000f00 */
.L_x_143:
[----:B-1----:R1:W2:Y:S02]  /*7ae0*/  SYNCS.PHASECHK.TRANS64.TRYWAIT P0, [R0+URZ], R3 ;  /* 0x00000003000075a7 */ /* 0x0022a400080011ff */
[----:B--2---:R-:W-:Y:S05]  /*7af0*/  @!P0 NANOSLEEP.SYNCS 0x989680 ;  /* 0x009896800000895d */ /* 0x004fea0003900000 */
[----:B------:R-:W2:Y:S02]  /*7b00*/  @!P0 SYNCS.PHASECHK.TRANS64 P0, [R0+URZ], R3 ;  /* 0x00000003000085a7 */ /* 0x000ea400080010ff */
[----:B--2---:R-:W-:Y:S05]  /*7b10*/  @!P0 BRA `(.L_x_143) ;  /* 0xfffffffc00f08947 */ /* 0x004fea000383ffff */
[----:B------:R-:W-:Y:S05]  /*7b20*/  BRA `(.L_x_144) ;  /* 0xffffffb0002c7947 */ /* 0x000fea000383ffff */
.L_x_50:
[----:B----4-:R-:W-:-:S07]  /*7b30*/  MOV R0, UR5 ;  /* 0x0000000500007c02 */ /* 0x010fce0008000f00 */
.L_x_145:
[----:B-1----:R1:W2:Y:S02]  /*7b40*/  SYNCS.PHASECHK.TRANS64.TRYWAIT P0, [R0+URZ], R3 ;  /* 0x00000003000075a7 */ /* 0x0022a400080011ff */
[----:B--2---:R-:W-:Y:S05]  /*7b50*/  @!P0 NANOSLEEP.SYNCS 0x989680 ;  /* 0x009896800000895d */ /* 0x004fea0003900000 */
[----:B------:R-:W2:Y:S02]  /*7b60*/  @!P0 SYNCS.PHASECHK.TRANS64 P0, [R0+URZ], R3 ;  /* 0x00000003000085a7 */ /* 0x000ea400080010ff */
[----:B--2---:R-:W-:Y:S05]  /*7b70*/  @!P0 BRA `(.L_x_145) ;  /* 0xfffffffc00f08947 */ /* 0x004fea000383ffff */
[----:B------:R-:W-:Y:S05]  /*7b80*/  BRA `(.L_x_146) ;  /* 0xffffffb000387947 */ /* 0x000fea000383ffff */
.L_x_51:
[----:B----4-:R-:W-:-:S07]  /*7b90*/  MOV R0, UR5 ;  /* 0x0000000500007c02 */ /* 0x010fce0008000f00 */
.L_x_147:
[----:B-1----:R1:W2:Y:S02]  /*7ba0*/  SYNCS.PHASECHK.TRANS64.TRYWAIT P0, [R0+URZ], R3 ;  /* 0x00000003000075a7 */ /* 0x0022a400080011ff */
[----:B--2---:R-:W-:Y:S05]  /*7bb0*/  @!P0 NANOSLEEP.SYNCS 0x989680 ;  /* 0x009896800000895d */ /* 0x004fea0003900000 */
[----:B------:R-:W2:Y:S02]  /*7bc0*/  @!P0 SYNCS.PHASECHK.TRANS64 P0, [R0+URZ], R3 ;  /* 0x00000003000085a7 */ /* 0x000ea400080010ff */
[----:B--2---:R-:W-:Y:S05]  /*7bd0*/  @!P0 BRA `(.L_x_147) ;  /* 0xfffffffc00f08947 */ /* 0x004fea000383ffff */
[----:B------:R-:W-:Y:S05]  /*7be0*/  BRA `(.L_x_148) ;  /* 0xffffffb000447947 */ /* 0x000fea000383ffff */
.L_x_52:
[----:B----4-:R-:W-:-:S07]  /*7bf0*/  MOV R0, UR5 ;  /* 0x0000000500007c02 */ /* 0x010fce0008000f00 */
.L_x_149:
[----:B-1----:R1:W2:Y:S02]  /*7c00*/  SYNCS.PHASECHK.TRANS64.TRYWAIT P0, [R0+URZ], R3 ;  /* 0x00000003000075a7 */ /* 0x0022a400080011ff */
[----:B--2---:R-:W-:Y:S05]  /*7c10*/  @!P0 NANOSLEEP.SYNCS 0x989680 ;  /* 0x009896800000895d */ /* 0x004fea0003900000 */
[----:B------:R-:W2:Y:S02]  /*7c20*/  @!P0 SYNCS.PHASECHK.TRANS64 P0, [R0+URZ], R3 ;  /* 0x00000003000085a7 */ /* 0x000ea400080010ff */
[----:B--2---:R-:W-:Y:S05]  /*7c30*/  @!P0 BRA `(.L_x_149) ;  /* 0xfffffffc00f08947 */ /* 0x004fea000383ffff */
[----:B------:R-:W-:Y:S05]  /*7c40*/  BRA `(.L_x_150) ;  /* 0xffffffb000507947 */ /* 0x000fea000383ffff */
.L_x_53:
[----:B----4-:R-:W-:-:S07]  /*7c50*/  MOV R0, UR5 ;  /* 0x0000000500007c02 */ /* 0x010fce0008000f00 */
.L_x_151:
[----:B-1----:R1:W2:Y:S02]  /*7c60*/  SYNCS.PHASECHK.TRANS64.TRYWAIT P0, [R0+URZ], R3 ;  /* 0x00000003000075a7 */ /* 0x0022a400080011ff */
[----:B--2---:R-:W-:Y:S05]  /*7c70*/  @!P0 NANOSLEEP.SYNCS 0x989680 ;  /* 0x009896800000895d */ /* 0x004fea0003900000 */
[----:B------:R-:W2:Y:S02]  /*7c80*/  @!P0 SYNCS.PHASECHK.TRANS64 P0, [R0+URZ], R3 ;  /* 0x00000003000085a7 */ /* 0x000ea400080010ff */
[----:B--2---:R-:W-:Y:S05]  /*7c90*/  @!P0 BRA `(.L_x_151) ;  /* 0xfffffffc00f08947 */ /* 0x004fea000383ffff */
[----:B------:R-:W-:Y:S05]  /*7ca0*/  BRA `(.L_x_152) ;  /* 0xffffffb0005c7947 */ /* 0x000fea000383ffff */
.L_x_54:
[----:B----4-:R-:W-:-:S07]  /*7cb0*/  MOV R0, UR5 ;  /* 0x0000000500007c02 */ /* 0x010fce0008000f00 */
.L_x_153:
[----:B-1----:R1:W2:Y:S02]  /*7cc0*/  SYNCS.PHASECHK.TRANS64.TRYWAIT P0, [R0+URZ], R3 ;  /* 0x00000003000075a7 */ /* 0x0022a400080011ff */
[----:B--2---:R-:W-:Y:S05]  /*7cd0*/  @!P0 NANOSLEEP.SYNCS 0x989680 ;  /* 0x009896800000895d */ /* 0x004fea0003900000 */
[----:B------:R-:W2:Y:S02]  /*7ce0*/  @!P0 SYNCS.PHASECHK.TRANS64 P0, [R0+URZ], R3 ;  /* 0x00000003000085a7 */ /* 0x000ea400080010ff */
[----:B--2---:R-:W-:Y:S05]  /*7cf0*/  @!P0 BRA `(.L_x_153) ;  /* 0xfffffffc00f08947 */ /* 0x004fea000383ffff */
[----:B------:R-:W-:Y:S05]  /*7d00*/  BRA `(.L_x_154) ;  /* 0xffffffb000687947 */ /* 0x000fea000383ffff */
.L_x_55:
[----:B----4-:R-:W-:-:S07]  /*7d10*/  MOV R0, UR5 ;  /* 0x0000000500007c02 */ /* 0x010fce0008000f00 */
.L_x_155:
[----:B-1----:R1:W2:Y:S02]  /*7d20*/  SYNCS.PHASECHK.TRANS64.TRYWAIT P0, [R0+URZ], R3 ;  /* 0x00000003000075a7 */ /* 0x0022a400080011ff */
[----:B--2---:R-:W-:Y:S05]  /*7d30*/  @!P0 NANOSLEEP.SYNCS 0x989680 ;  /* 0x009896800000895d */ /* 0x004fea0003900000 */
[----:B------:R-:W2:Y:S02]  /*7d40*/  @!P0 SYNCS.PHASECHK.TRANS64 P0, [R0+URZ], R3 ;  /* 0x00000003000085a7 */ /* 0x000ea400080010ff */
[----:B--2---:R-:W-:Y:S05]  /*7d50*/  @!P0 BRA `(.L_x_155) ;  /* 0xfffffffc00f08947 */ /* 0x004fea000383ffff */
[----:B------:R-:W-:Y:S05]  /*7d60*/  BRA `(.L_x_156) ;  /* 0xffffffb000747947 */ /* 0x000fea000383ffff */
.L_x_56:
[----:B----4-:R-:W-:-:S07]  /*7d70*/  MOV R0, UR5 ;  /* 0x0000000500007c02 */ /* 0x010fce0008000f00 */
.L_x_157:
[----:B-1----:R1:W2:Y:S02]  /*7d80*/  SYNCS.PHASECHK.TRANS64.TRYWAIT P0, [R0+URZ], R3 ;  /* 0x00000003000075a7 */ /* 0x0022a400080011ff */
[----:B--2---:R-:W-:Y:S05]  /*7d90*/  @!P0 NANOSLEEP.SYNCS 0x989680 ;  /* 0x009896800000895d */ /* 0x004fea0003900000 */
[----:B------:R-:W2:Y:S02]  /*7da0*/  @!P0 SYNCS.PHASECHK.TRANS64 P0, [R0+URZ], R3 ;  /* 0x00000003000085a7 */ /* 0x000ea400080010ff */
[----:B--2---:R-:W-:Y:S05]  /*7db0*/  @!P0 BRA `(.L_x_157) ;  /* 0xfffffffc00f08947 */ /* 0x004fea000383ffff */
[----:B------:R-:W-:Y:S05]  /*7dc0*/  BRA `(.L_x_158) ;  /* 0xffffffb000807947 */ /* 0x000fea000383ffff */
.L_x_59:
[----:B-1----:R1:W2:Y:S02]  /*7dd0*/  SYNCS.PHASECHK.TRANS64.TRYWAIT P0, [R0+URZ+0x1d0], R5 ;  /* 0x0001d005000075a7 */ /* 0x0022a400080011ff */
[----:B--2---:R-:W-:Y:S05]  /*7de0*/  @!P0 NANOSLEEP.SYNCS 0x989680 ;  /* 0x009896800000895d */ /* 0x004fea0003900000 */
[----:B------:R-:W2:Y:S02]  /*7df0*/  @!P0 SYNCS.PHASECHK.TRANS64 P0, [R0+URZ+0x1d0], R5 ;  /* 0x0001d005000085a7 */ /* 0x000ea400080010ff */
[----:B--2---:R-:W-:Y:S05]  /*7e00*/  @!P0 BRA `(.L_x_59) ;  /* 0xfffffffc00f08947 */ /* 0x004fea000383ffff */
[----:B------:R-:W-:Y:S05]  /*7e10*/  BRA `(.L_x_159) ;  /* 0xffffffb000dc7947 */ /* 0x000fea000383ffff */
.L_x_60:
[----:B------:R-:W-:-:S07]  /*7e20*/  MOV R0, UR5 ;  /* 0x0000000500007c02 */ /* 0x000fce0008000f00 */
.L_x_160:
[----:B-1----:R1:W2:Y:S02]  /*7e30*/  SYNCS.PHASECHK.TRANS64.TRYWAIT P0, [R0+URZ+0x180], R5 ;  /* 0x00018005000075a7 */ /* 0x0022a400080011ff */
[----:B--2---:R-:W-:Y:S05]  /*7e40*/  @!P0 NANOSLEEP.SYNCS 0x989680 ;  /* 0x009896800000895d */ /* 0x004fea0003900000 */
[----:B------:R-:W2:Y:S02]  /*7e50*/  @!P0 SYNCS.PHASECHK.TRANS64 P0, [R0+URZ+0x180], R5 ;  /* 0x00018005000085a7 */ /* 0x000ea400080010ff */
[----:B--2---:R-:W-:Y:S05]  /*7e60*/  @!P0 BRA `(.L_x_160) ;  /* 0xfffffffc00f08947 */ /* 0x004fea000383ffff */
[----:B------:R-:W-:Y:S05]  /*7e70*/  BRA `(.L_x_161) ;  /* 0xffffffb000ec7947 */ /* 0x000fea000383ffff */
.L_x_61:
[----:B-1----:R1:W2:Y:S02]  /*7e80*/  SYNCS.PHASECHK.TRANS64.TRYWAIT P1, [R0+URZ+0x170], R5 ;  /* 0x00017005000075a7 */ /* 0x0022a400080211ff */
[----:B--2---:R-:W-:Y:S05]  /*7e90*/  @!P1 NANOSLEEP.SYNCS 0x989680 ;  /* 0x009896800000995d */ /* 0x004fea0003900000 */
[----:B------:R-:W2:Y:S02]  /*7ea0*/  @!P1 SYNCS.PHASECHK.TRANS64 P1, [R0+URZ+0x170], R5 ;  /* 0x00017005000095a7 */ /* 0x000ea400080210ff */
[----:B--2---:R-:W-:Y:S05]  /*7eb0*/  @!P1 BRA `(.L_x_61) ;  /* 0xfffffffc00f09947 */ /* 0x004fea000383ffff */
[----:B------:R-:W-:Y:S05]  /*7ec0*/  BRA `(.L_x_162) ;  /* 0xffffffb4001c7947 */ /* 0x000fea000383ffff */
.L_x_64:
[----:B------:R-:W-:-:S07]  /*7ed0*/  MOV R0, UR5 ;  /* 0x0000000500007c02 */ /* 0x000fce0008000f00 */
.L_x_163:
[----:B-1----:R1:W2:Y:S02]  /*7ee0*/  SYNCS.PHASECHK.TRANS64.TRYWAIT P0, [R0+URZ+0x180], R3 ;  /* 0x00018003000075a7 */ /* 0x0022a400080011ff */
[----:B--2---:R-:W-:Y:S05]  /*7ef0*/  @!P0 NANOSLEEP.SYNCS 0x989680 ;  /* 0x009896800000895d */ /* 0x004fea0003900000 */
[----:B------:R-:W2:Y:S02]  /*7f00*/  @!P0 SYNCS.PHASECHK.TRANS64 P0, [R0+URZ+0x180], R3 ;  /* 0x00018003000085a7 */ /* 0x000ea400080010ff */
[----:B--2---:R-:W-:Y:S05]  /*7f10*/  @!P0 BRA `(.L_x_163) ;  /* 0xfffffffc00f08947 */ /* 0x004fea000383ffff */
[----:B------:R-:W-:Y:S05]  /*7f20*/  BRA `(.L_x_63) ;  /* 0xffffffb400707947 */ /* 0x000fea000383ffff */
.L_x_71:
[----:B-1----:R1:W2:Y:S02]  /*7f30*/  SYNCS.PHASECHK.TRANS64.TRYWAIT P1, [R0+URZ+0x170], R5 ;  /* 0x00017005000075a7 */ /* 0x0022a400080211ff */
[----:B--2---:R-:W-:Y:S05]  /*7f40*/  @!P1 NANOSLEEP.SYNCS 0x989680 ;  /* 0x009896800000995d */ /* 0x004fea0003900000 */
[----:B------:R-:W2:Y:S02]  /*7f50*/  @!P1 SYNCS.PHASECHK.TRANS64 P1, [R0+URZ+0x170], R5 ;  /* 0x00017005000095a7 */ /* 0x000ea400080210ff */
[----:B--2---:R-:W-:Y:S05]  /*7f60*/  @!P1 BRA `(.L_x_71) ;  /* 0xfffffffc00f09947 */ /* 0x004fea000383ffff */
[----:B------:R-:W-:Y:S05]  /*7f70*/  BRA `(.L_x_164) ;  /* 0xffffffb800d07947 */ /* 0x000fea000383ffff */
.L_x_72:
[----:B------:R-:W-:-:S07]  /*7f80*/  MOV R3, UR14 ;  /* 0x0000000e00037c02 */ /* 0x000fce0008000f00 */
.L_x_165:
[----:B-1----:R1:W2:Y:S02]  /*7f90*/  SYNCS.PHASECHK.TRANS64.TRYWAIT P0, [R3+URZ+0x1b0], R0 ;  /* 0x0001b000030075a7 */ /* 0x0022a400080011ff */
[----:B--2---:R-:W-:Y:S05]  /*7fa0*/  @!P0 NANOSLEEP.SYNCS 0x989680 ;  /* 0x009896800000895d */ /* 0x004fea0003900000 */
[----:B------:R-:W2:Y:S02]  /*7fb0*/  @!P0 SYNCS.PHASECHK.TRANS64 P0, [R3+URZ+0x1b0], R0 ;  /* 0x0001b000030085a7 */ /* 0x000ea400080010ff */
[----:B--2---:R-:W-:Y:S05]  /*7fc0*/  @!P0 BRA `(.L_x_165) ;  /* 0xfffffffc00f08947 */ /* 0x004fea000383ffff */
[----:B------:R-:W-:Y:S05]  /*7fd0*/  BRA `(.L_x_166) ;  /* 0xffffffbc001c7947 */ /* 0x000fea000383ffff */
.L_x_75:
[----:B------:R-:W-:Y:S07]  /*7fe0*/  MOV R0, UR7 ;  /* 0x0000000700007c02 */ /* 0x000fee0008000f00 */
.L_x_167:
[----:B-1----:R1:W2:Y:S02]  /*7ff0*/  SYNCS.PHASECHK.TRANS64.TRYWAIT P0, [R0+URZ], R3 ;  /* 0x00000003000075a7 */ /* 0x0022a400080011ff */
[----:B--2---:R-:W-:Y:S05]  /*8000*/  @!P0 NANOSLEEP.SYNCS 0x989680 ;  /* 0x009896800000895d */ /* 0x004fea0003900000 */
[----:B------:R-:W2:Y:S02]  /*8010*/  @!P0 SYNCS.PHASECHK.TRANS64 P0, [R0+URZ], R3 ;  /* 0x00000003000085a7 */ /* 0x000ea400080010ff */
[----:B--2---:R-:W-:Y:S05]  /*8020*/  @!P0 BRA `(.L_x_167) ;  /* 0xfffffffc00f08947 */ /* 0x004fea000383ffff */
[----:B------:R-:W-:Y:S05]  /*8030*/  BRA `(.L_x_74) ;  /* 0xffffffbc00387947 */ /* 0x000fea000383ffff */
.L_x_78:
[----:B------:R-:W-:-:S07]  /*8040*/  MOV R0, UR5 ;  /* 0x0000000500007c02 */ /* 0x000fce0008000f00 */
.L_x_168:
[----:B--2---:R2:W3:Y:S02]  /*8050*/  SYNCS.PHASECHK.TRANS64.TRYWAIT P0, [R0+URZ], R3 ;  /* 0x00000003000075a7 */ /* 0x0044e400080011ff */
[----:B---3--:R-:W-:Y:S05]  /*8060*/  @!P0 NANOSLEEP.SYNCS 0x989680 ;  /* 0x009896800000895d */ /* 0x008fea0003900000 */
[----:B------:R-:W3:Y:S02]  /*8070*/  @!P0 SYNCS.PHASECHK.TRANS64 P0, [R0+URZ], R3 ;  /* 0x00000003000085a7 */ /* 0x000ee400080010ff */
[----:B---3--:R-:W-:Y:S05]  /*8080*/  @!P0 BRA `(.L_x_168) ;  /* 0xfffffffc00f08947 */ /* 0x008fea000383ffff */
[----:B------:R-:W-:Y:S05]  /*8090*/  BRA `(.L_x_169) ;  /* 0xffffffbc00ec7947 */ /* 0x000fea000383ffff */
.L_x_79:
[----:B------:R-:W-:-:S07]  /*80a0*/  MOV R0, UR5 ;  /* 0x0000000500007c02 */ /* 0x000fce0008000f00 */
.L_x_170:
[----:B--2---:R2:W3:Y:S02]  /*80b0*/  SYNCS.PHASECHK.TRANS64.TRYWAIT P0, [R0+URZ], R3 ;  /* 0x00000003000075a7 */ /* 0x0044e400080011ff */
[----:B---3--:R-:W-:Y:S05]  /*80c0*/  @!P0 NANOSLEEP.SYNCS 0x989680 ;  /* 0x009896800000895d */ /* 0x008fea0003900000 */
[----:B------:R-:W3:Y:S02]  /*80d0*/  @!P0 SYNCS.PHASECHK.TRANS64 P0, [R0+URZ], R3 ;  /* 0x00000003000085a7 */ /* 0x000ee400080010ff */
[----:B---3--:R-:W-:Y:S05]  /*80e0*/  @!P0 BRA `(.L_x_170) ;  /* 0xfffffffc00f08947 */ /* 0x008fea000383ffff */
[----:B------:R-:W-:Y:S05]  /*80f0*/  BRA `(.L_x_171) ;  /* 0xffffffbc00f87947 */ /* 0x000fea000383ffff */
.L_x_80:
[----:B------:R-:W-:-:S07]  /*8100*/  MOV R0, UR5 ;  /* 0x0000000500007c02 */ /* 0x000fce0008000f00 */
.L_x_172:
[----:B--2---:R2:W3:Y:S02]  /*8110*/  SYNCS.PHASECHK.TRANS64.TRYWAIT P0, [R0+URZ], R3 ;  /* 0x00000003000075a7 */ /* 0x0044e400080011ff */
[----:B---3--:R-:W-:Y:S05]  /*8120*/  @!P0 NANOSLEEP.SYNCS 0x989680 ;  /* 0x009896800000895d */ /* 0x008fea0003900000 */
[----:B------:R-:W3:Y:S02]  /*8130*/  @!P0 SYNCS.PHASECHK.TRANS64 P0, [R0+URZ], R3 ;  /* 0x00000003000085a7 */ /* 0x000ee400080010ff */
[----:B---3--:R-:W-:Y:S05]  /*8140*/  @!P0 BRA `(.L_x_172) ;  /* 0xfffffffc00f08947 */ /* 0x008fea000383ffff */
[----:B------:R-:W-:Y:S05]  /*8150*/  BRA `(.L_x_173) ;  /* 0xffffffc000047947 */ /* 0x000fea000383ffff */
.L_x_81:
[----:B------:R-:W-:-:S07]  /*8160*/  MOV R0, UR6 ;  /* 0x0000000600007c02 */ /* 0x000fce0008000f00 */
.L_x_174:
[----:B--2---:R2:W3:Y:S02]  /*8170*/  SYNCS.PHASECHK.TRANS64.TRYWAIT P0, [R0+URZ], R3 ;  /* 0x00000003000075a7 */ /* 0x0044e400080011ff */
[----:B---3--:R-:W-:Y:S05]  /*8180*/  @!P0 NANOSLEEP.SYNCS 0x989680 ;  /* 0x009896800000895d */ /* 0x008fea0003900000 */
[----:B------:R-:W3:Y:S02]  /*8190*/  @!P0 SYNCS.PHASECHK.TRANS64 P0, [R0+URZ], R3 ;  /* 0x00000003000085a7 */ /* 0x000ee400080010ff */
[----:B---3--:R-:W-:Y:S05]  /*81a0*/  @!P0 BRA `(.L_x_174) ;  /* 0xfffffffc00f08947 */ /* 0x008fea000383ffff */
[----:B------:R-:W-:Y:S05]  /*81b0*/  BRA `(.L_x_175) ;  /* 0xffffffc000107947 */ /* 0x000fea000383ffff */
.L_x_86:
[----:B--2---:R2:W3:Y:S02]  /*81c0*/  SYNCS.PHASECHK.TRANS64.TRYWAIT P0, [R0+URZ+0x170], R3 ;  /* 0x00017003000075a7 */ /* 0x0044e400080011ff */
[----:B---3--:R-:W-:Y:S05]  /*81d0*/  @!P0 NANOSLEEP.SYNCS 0x989680 ;  /* 0x009896800000895d */ /* 0x008fea0003900000 */
[----:B------:R-:W3:Y:S02]  /*81e0*/  @!P0 SYNCS.PHASECHK.TRANS64 P0, [R0+URZ+0x170], R3 ;  /* 0x00017003000085a7 */ /* 0x000ee400080010ff */
[----:B---3--:R-:W-:Y:S05]  /*81f0*/  @!P0 BRA `(.L_x_86) ;  /* 0xfffffffc00f08947 */ /* 0x008fea000383ffff */
[----:B------:R-:W-:Y:S05]  /*8200*/  BRA `(.L_x_176) ;  /* 0xffffffc4000c7947 */ /* 0x000fea000383ffff */
.L_x_89:
[----:B------:R-:W-:Y:S07]  /*8210*/  MOV R0, UR7 ;  /* 0x0000000700007c02 */ /* 0x000fee0008000f00 */
.L_x_177:
[----:B--2---:R2:W3:Y:S02]  /*8220*/  SYNCS.PHASECHK.TRANS64.TRYWAIT P0, [R0+URZ+0x168], R3 ;  /* 0x00016803000075a7 */ /* 0x0044e400080011ff */
[----:B---3--:R-:W-:Y:S05]  /*8230*/  @!P0 NANOSLEEP.SYNCS 0x989680 ;  /* 0x009896800000895d */ /* 0x008fea0003900000 */
[----:B------:R-:W3:Y:S02]  /*8240*/  @!P0 SYNCS.PHASECHK.TRANS64 P0, [R0+URZ+0x168], R3 ;  /* 0x00016803000085a7 */ /* 0x000ee400080010ff */
[----:B---3--:R-:W-:Y:S05]  /*8250*/  @!P0 BRA `(.L_x_177) ;  /* 0xfffffffc00f08947 */ /* 0x008fea000383ffff */
[----:B------:R-:W-:Y:S05]  /*8260*/  BRA `(.L_x_88) ;  /* 0xffffffc400f87947 */ /* 0x000fea000383ffff */
.L_x_92:
[----:B------:R-:W-:Y:S07]  /*8270*/  MOV R3, UR7 ;  /* 0x0000000700037c02 */ /* 0x000fee0008000f00 */
.L_x_178:
[----:B-1----:R1:W2:Y:S02]  /*8280*/  SYNCS.PHASECHK.TRANS64.TRYWAIT P2, [R3+URZ+0x158], R26 ;  /* 0x0001581a030075a7 */ /* 0x0022a400080411ff */
[----:B--2---:R-:W-:Y:S05]  /*8290*/  @!P2 NANOSLEEP.SYNCS 0x989680 ;  /* 0x009896800000a95d */ /* 0x004fea0003900000 */
[----:B------:R-:W2:Y:S02]  /*82a0*/  @!P2 SYNCS.PHASECHK.TRANS64 P2, [R3+URZ+0x158], R26 ;  /* 0x0001581a0300a5a7 */ /* 0x000ea400080410ff */
[----:B--2---:R-:W-:Y:S05]  /*82b0*/  @!P2 BRA `(.L_x_178) ;  /* 0xfffffffc00f0a947 */ /* 0x004fea000383ffff */
[----:B------:R-:W-:Y:S05]  /*82c0*/  BRA `(.L_x_179) ;  /* 0xffffffc8008c7947 */ /* 0x000fea000383ffff */
.L_x_95:
[----:B--2---:R2:W4:Y:S02]  /*82d0*/  SYNCS.PHASECHK.TRANS64.TRYWAIT P0, [R0+URZ+0x170], R3 ;  /* 0x00017003000075a7 */ /* 0x00452400080011ff */
[----:B----4-:R-:W-:Y:S05]  /*82e0*/  @!P0 NANOSLEEP.SYNCS 0x989680 ;  /* 0x009896800000895d */ /* 0x010fea0003900000 */
[----:B------:R-:W4:Y:S02]  /*82f0*/  @!P0 SYNCS.PHASECHK.TRANS64 P0, [R0+URZ+0x170], R3 ;  /* 0x00017003000085a7 */ /* 0x000f2400080010ff */
[----:B----4-:R-:W-:Y:S05]  /*8300*/  @!P0 BRA `(.L_x_95) ;  /* 0xfffffffc00f08947 */ /* 0x010fea000383ffff */
[----:B------:R-:W-:Y:S05]  /*8310*/  BRA `(.L_x_180) ;  /* 0xffffffd000087947 */ /* 0x000fea000383ffff */
.L_x_106:
[----:B-1----:R-:W-:Y:S04]  /*8320*/  MOV R0, UR43 ;  /* 0x0000002b00007c02 */ /* 0x002fe80008000f00 */
[----:B------:R1:W2:Y:S03]  /*8330*/  SYNCS.PHASECHK.TRANS64.TRYWAIT P1, [R0+URZ+0x150], R3 ;  /* 0x00015003000075a7 */ /* 0x0002a600080211ff */
[----:B--2---:R-:W-:Y:S05]  /*8340*/  @!P1 NANOSLEEP.SYNCS 0x989680 ;  /* 0x009896800000995d */ /* 0x004fea0003900000 */
[----:B------:R-:W2:Y:S02]  /*8350*/  @!P1 SYNCS.PHASECHK.TRANS64 P1, [R0+URZ+0x150], R3 ;  /* 0x00015003000095a7 */ /* 0x000ea400080210ff */
[----:B--2---:R-:W-:Y:S05]  /*8360*/  @!P1 BRA `(.L_x_106) ;  /* 0xfffffffc00ec9947 */ /* 0x004fea000383ffff */
[----:B------:R-:W-:Y:S05]  /*8370*/  BRA `(.L_x_105) ;  /* 0xffffffd800f47947 */ /* 0x000fea000383ffff */
.L_x_108:
[----:B------:R1:W1:Y:S02]  /*8380*/  SYNCS.PHASECHK.TRANS64.TRYWAIT P1, [R128+URZ+0x190], R9 ;  /* 0x00019009800075a7 */ /* 0x00026400080211ff */
[----:B-1----:R-:W-:Y:S05]  /*8390*/  @!P1 NANOSLEEP.SYNCS 0x989680 ;  /* 0x009896800000995d */ /* 0x002fea0003900000 */
[----:B------:R-:W1:Y:S02]  /*83a0*/  @!P1 SYNCS.PHASECHK.TRANS64 P1, [R128+URZ+0x190], R9 ;  /* 0x00019009800095a7 */ /* 0x000e6400080210ff */
[----:B-1----:R-:W-:Y:S05]  /*83b0*/  @!P1 BRA `(.L_x_108) ;  /* 0xfffffffc00f09947 */ /* 0x002fea000383ffff */
[----:B------:R-:W-:Y:S05]  /*83c0*/  BRA `(.L_x_107) ;  /* 0xffffffdc004c7947 */ /* 0x000fea000383ffff */
        .weak           $__internal_0_$__cuda_sm10x_tcgen05_guardrail_trap_col_being_dealloced_not_returned_by_alloc
        .type           $__internal_0_$__cuda_sm10x_tcgen05_guardrail_trap_col_being_dealloced_not_returned_by_alloc,@function
        .size           $__internal_0_$__cuda_sm10x_tcgen05_guardrail_trap_col_being_dealloced_not_returned_by_alloc,($__internal_1_$__cuda_sm10x_tcgen05_guardrail_trap_phase_invalid_during_alloc - $__internal_0_$__cuda_sm10x_tcgen05_guardrail_trap_col_being_dealloced_not_returned_by_alloc)
$__internal_0_$__cuda_sm10x_tcgen05_guardrail_trap_col_being_dealloced_not_returned_by_alloc:
[----:B------:R-:W-:Y:S05]  /*83d0*/  BPT.TRAP 0x1 ;  /* 0x000000040000795c */ /* 0x000fea0000300000 */
[----:B------:R-:W-:-:S04]  /*83e0*/  HFMA2 R3, -RZ, RZ, 0, 0 ;  /* 0x00000000ff037431 */ /* 0x000fc800000001ff */
[----:B------:R-:W-:Y:S05]  /*83f0*/  RET.REL.NODEC R2 `(_ZN7cutlass13device_kernelINS_4gemm6kernel13GemmUniversalIN4cute5tupleIJiiiiEEENS1_10collective13CollectiveMmaINS1_35MainloopSm100TmaUmmaWarpSpecializedILi21ELi2ELi4ENS5_IJNS4_1CILi1EEESB_SB_EEEEENS5_IJNSA_ILi64EEENSA_ILi96EEESE_EEENS_12float_e4m3_tENS5_IJlSB_lEEESH_SI_NS4_8TiledMMAINS4_8MMA_AtomIJNS4_10MMA_TraitsINS4_19SM100_MMA_F8F6F4_SSEJSH_SH_fSE_SF_NS4_17integral_constantINS4_4UMMA5MajorELSP_0EEESQ_NSN_INSO_7ScaleInELSR_0EEESS_EEEEEENS4_6LayoutISC_NS5_IJNSA_ILi0EEESW_SW_EEEEENS5_IJNS4_10UnderscoreESZ_SZ_EEEEENS4_13SM90_TMA_LOADENS4_14ComposedLayoutINS4_7SwizzleILi2ELi4ELi3EEENS4_18smem_ptr_flag_bitsILi8EEENSV_INS5_IJNSA_ILi8EEESE_EEENS5_IJSE_SB_EEEEEEEvNS4_8identityES12_S1C_vS1D_EENS_8epilogue10collective18CollectiveEpilogueINS1F_23Sm100TmaWarpSpecializedILi1ELi1ELi48ELb0ELb0EEEJSG_NS5_IJNSV_ISE_SB_EENSV_ISF_SB_EEEEESH_SI_SH_SI_NS1F_6fusion15FusionCallbacksIS1J_NS1N_17LinearCombinationISH_fSH_fLNS_15FloatRoundStyleE2EEESG_S1M_JEEENS4_5SM1004TMEM4LOAD26SM100_TMEM_LOAD_16dp32b16xES12_NS13_INS14_ILi1ELi4ELi3EEES17_NSV_INS5_IJS18_NSA_ILi32EEEEEENS5_IJS1Y_SB_EEEEEEENS4_39AutoVectorizingCopyWithAssumedAlignmentILi128EEENS4_14SM90_TMA_STOREES22_S24_S24_EEEvvEEEEvNT_6ParamsE) ;  /* 0xffffff7c02007950 */ /* 0x000fea0003c3ffff */
        .weak           $__internal_1_$__cuda_sm10x_tcgen05_guardrail_trap_phase_invalid_during_alloc
        .type           $__internal_1_$__cuda_sm10x_tcgen05_guardrail_trap_phase_invalid_during_alloc,@function
        .size           $__internal_1_$__cuda_sm10x_tcgen05_guardrail_trap_phase_invalid_during_alloc,($__internal_2_$__cuda_sm10x_tcgen05_guardrail_trap_unallocated_columns_being_dealloced - $__internal_1_$__cuda_sm10x_tcgen05_guardrail_trap_phase_invalid_during_alloc)
$__internal_1_$__cuda_sm10x_tcgen05_guardrail_trap_phase_invalid_during_alloc:
[----:B------:R-:W-:Y:S05]  /*8400*/  BPT.TRAP 0x1 ;  /* 0x000000040000795c */ /* 0x000fea0000300000 */
[----:B------:R-:W-:-:S04]  /*8410*/  MOV R3, 0x0 ;  /* 0x0000000000037802 */ /* 0x000fc80000000f00 */
[----:B------:R-:W-:Y:S05]  /*8420*/  RET.REL.NODEC R2 `(_ZN7cutlass13device_kernelINS_4gemm6kernel13GemmUniversalIN4cute5tupleIJiiiiEEENS1_10collective13CollectiveMmaINS1_35MainloopSm100TmaUmmaWarpSpecializedILi21ELi2ELi4ENS5_IJNS4_1CILi1EEESB_SB_EEEEENS5_IJNSA_ILi64EEENSA_ILi96EEESE_EEENS_12float_e4m3_tENS5_IJlSB_lEEESH_SI_NS4_8TiledMMAINS4_8MMA_AtomIJNS4_10MMA_TraitsINS4_19SM100_MMA_F8F6F4_SSEJSH_SH_fSE_SF_NS4_17integral_constantINS4_4UMMA5MajorELSP_0EEESQ_NSN_INSO_7ScaleInELSR_0EEESS_EEEEEENS4_6LayoutISC_NS5_IJNSA_ILi0EEESW_SW_EEEEENS5_IJNS4_10UnderscoreESZ_SZ_EEEEENS4_13SM90_TMA_LOADENS4_14ComposedLayoutINS4_7SwizzleILi2ELi4ELi3EEENS4_18smem_ptr_flag_bitsILi8EEENSV_INS5_IJNSA_ILi8EEESE_EEENS5_IJSE_SB_EEEEEEEvNS4_8identityES12_S1C_vS1D_EENS_8epilogue10collective18CollectiveEpilogueINS1F_23Sm100TmaWarpSpecializedILi1ELi1ELi48ELb0ELb0EEEJSG_NS5_IJNSV_ISE_SB_EENSV_ISF_SB_EEEEESH_SI_SH_SI_NS1F_6fusion15FusionCallbacksIS1J_NS1N_17LinearCombinationISH_fSH_fLNS_15FloatRoundStyleE2EEESG_S1M_JEEENS4_5SM1004TMEM4LOAD26SM100_TMEM_LOAD_16dp32b16xES12_NS13_INS14_ILi1ELi4ELi3EEES17_NSV_INS5_IJS18_NSA_ILi32EEEEEENS5_IJS1Y_SB_EEEEEEENS4_39AutoVectorizingCopyWithAssumedAlignmentILi128EEENS4_14SM90_TMA_STOREES22_S24_S24_EEEvvEEEEvNT_6ParamsE) ;  /* 0xffffff7802f47950 */ /* 0x000fea0003c3ffff */
        .weak           $__internal_2_$__cuda_sm10x_tcgen05_guardrail_trap_unallocated_columns_being_dealloced
        .type           $__internal_2_$__cuda_sm10x_tcgen05_guardrail_trap_unallocated_columns_being_dealloced,@function
        .size           $__internal_2_$__cuda_sm10x_tcgen05_guardrail_trap_unallocated_columns_being_dealloced,(.L_x_182 - $__internal_2_$__cuda_sm10x_tcgen05_guardrail_trap_unallocated_columns_being_dealloced)
$__internal_2_$__cuda_sm10x_tcgen05_guardrail_trap_unallocated_columns_being_dealloced:
[----:B------:R-:W-:Y:S05]  /*8430*/  BPT.TRAP 0x1 ;  /* 0x000000040000795c */ /* 0x000fea0000300000 */
[----:B------:R-:W-:-:S04]  /*8440*/  HFMA2 R3, -RZ, RZ, 0, 0 ;  /* 0x00000000ff037431 */ /* 0x000fc800000001ff */
[----:B------:R-:W-:Y:S05]  /*8450*/  RET.REL.NODEC R2 `(_ZN7cutlass13device_kernelINS_4gemm6kernel13GemmUniversalIN4cute5tupleIJiiiiEEENS1_10collective13CollectiveMmaINS1_35MainloopSm100TmaUmmaWarpSpecializedILi21ELi2ELi4ENS5_IJNS4_1CILi1EEESB_SB_EEEEENS5_IJNSA_ILi64EEENSA_ILi96EEESE_EEENS_12float_e4m3_tENS5_IJlSB_lEEESH_SI_NS4_8TiledMMAINS4_8MMA_AtomIJNS4_10MMA_TraitsINS4_19SM100_MMA_F8F6F4_SSEJSH_SH_fSE_SF_NS4_17integral_constantINS4_4UMMA5MajorELSP_0EEESQ_NSN_INSO_7ScaleInELSR_0EEESS_EEEEEENS4_6LayoutISC_NS5_IJNSA_ILi0EEESW_SW_EEEEENS5_IJNS4_10UnderscoreESZ_SZ_EEEEENS4_13SM90_TMA_LOADENS4_14ComposedLayoutINS4_7SwizzleILi2ELi4ELi3EEENS4_18smem_ptr_flag_bitsILi8EEENSV_INS5_IJNSA_ILi8EEESE_EEENS5_IJSE_SB_EEEEEEEvNS4_8identityES12_S1C_vS1D_EENS_8epilogue10collective18CollectiveEpilogueINS1F_23Sm100TmaWarpSpecializedILi1ELi1ELi48ELb0ELb0EEEJSG_NS5_IJNSV_ISE_SB_EENSV_ISF_SB_EEEEESH_SI_SH_SI_NS1F_6fusion15FusionCallbacksIS1J_NS1N_17LinearCombinationISH_fSH_fLNS_15FloatRoundStyleE2EEESG_S1M_JEEENS4_5SM1004TMEM4LOAD26SM100_TMEM_LOAD_16dp32b16xES12_NS13_INS14_ILi1ELi4ELi3EEES17_NSV_INS5_IJS18_NSA_ILi32EEEEEENS5_IJS1Y_SB_EEEEEEENS4_39AutoVectorizingCopyWithAssumedAlignmentILi128EEENS4_14SM90_TMA_STOREES22_S24_S24_EEEvvEEEEvNT_6ParamsE) ;  /* 0xffffff7802e87950 */ /* 0x000fea0003c3ffff */
.L_x_181:
[----:B------:R-:W-:-:S00]  /*8460*/  BRA `(.L_x_181) ;  /* 0xfffffffc00fc7947 */ /* 0x000fc0000383ffff */
[----:B------:R-:W-:-:S00]  /*8470*/  NOP ;  /* 0x0000000000007918 */ /* 0x000fc00000000000 */
        /* <DEDUP_REMOVED lines=8> */
.L_x_182:


//--------------------- .nv.global.init           --------------------------
	.section	.nv.global.init,"aw",@progbits
.nv.global.init:
	.type		$str$27,@object
	.size		$str$27,($str$28 - $str$27)
$str$27:
        /*0000*/ 	.byte	0x28, 0x61, 0x64, 0x64, 0x72, 0x65, 0x73, 0x73, 0x20, 0x26, 0x20, 0x6d, 0x61, 0x73, 0x6b, 0x29
        /*0010*/ 	.byte	0x20, 0x3d, 0x3d, 0x20, 0x30, 0x00
	.type		$str$28,@object
	.size		$str$28,($str$26 - $str$28)
$str$28:
        /*0016*/ 	.byte	0x2f, 0x74, 0x6d, 0x70, 0x2f, 0x63, 0x75, 0x74, 0x6c, 0x61, 0x73, 0x73, 0x5f, 0x73, 0x77, 0x65
        /*0026*/ 	.byte	0x65, 0x70, 0x5f, 0x73, 0x72, 0x63, 0x2f, 0x69, 0x6e, 0x63, 0x6c, 0x75, 0x64, 0x65, 0x2f, 0x63
        /*0036*/ 	.byte	0x75, 0x74, 0x65, 0x2f, 0x70, 0x6f, 0x69, 0x6e, 0x74, 0x65, 0x72, 0x5f, 0x66, 0x6c, 0x61, 0x67
        /*0046*/ 	.byte	0x67, 0x65, 0x64, 0x2e, 0x68, 0x70, 0x70, 0x00
	.type		$str$26,@object
	.size		$str$26,($str$25 - $str$26)
$str$26:
        /*004e*/ 	.byte	0x2f, 0x74, 0x6d, 0x70, 0x2f, 0x63, 0x75, 0x74, 0x6c, 0x61, 0x73, 0x73, 0x5f, 0x73, 0x77, 0x65
        /*005e*/ 	.byte	0x65, 0x70, 0x5f, 0x73, 0x72, 0x63, 0x2f, 0x69, 0x6e, 0x63, 0x6c, 0x75, 0x64, 0x65, 0x2f, 0x63
        /*006e*/ 	.byte	0x75, 0x74, 0x65, 0x2f, 0x61, 0x74, 0x6f, 0x6d, 0x2f, 0x63, 0x6f, 0x70, 0x79, 0x5f, 0x74, 0x72
        /*007e*/ 	.byte	0x61, 0x69, 0x74, 0x73, 0x5f, 0x73, 0x6d, 0x31, 0x30, 0x30, 0x2e, 0x68, 0x70, 0x70, 0x00
	.type		$str$25,@object
	.size		$str$25,(__unnamed_1 - $str$25)
$str$25:
        /*008d*/ 	.byte	0x28, 0x28, 0x75, 0x69, 0x6e, 0x74, 0x33, 0x32, 0x5f, 0x74, 0x28, 0x74, 0x68, 0x72, 0x65, 0x61
        /*009d*/ 	.byte	0x64, 0x49, 0x64, 0x78, 0x2e, 0x78, 0x29, 0x20, 0x2f, 0x20, 0x33, 0x32, 0x29, 0x20, 0x25, 0x20
        /*00ad*/ 	.byte	0x34, 0x29, 0x20, 0x3d, 0x3d, 0x20, 0x28, 0x28, 0x28, 0x74, 0x6d, 0x65, 0x6d, 0x5f, 0x61, 0x64
        /*00bd*/ 	.byte	0x64, 0x72, 0x20, 0x3e, 0x3e, 0x20, 0x31, 0x36, 0x29, 0x20, 0x2f, 0x20, 0x33, 0x32, 0x29, 0x20
        /*00cd*/ 	.byte	0x25, 0x20, 0x34, 0x29, 0x00
	.type		__unnamed_1,@object
	.size		__unnamed_1,(__unnamed_2 - __unnamed_1)
__unnamed_1:
        /*00d2*/ 	.byte	0x61, 0x75, 0x74, 0x6f, 0x20, 0x63, 0x75, 0x74, 0x65, 0x3a, 0x3a, 0x61, 0x73, 0x5f, 0x70, 0x6f
        /* <DEDUP_REMOVED lines=24> */
        /*0262*/ 	.byte	0x3a, 0x3a, 0x43, 0x3c, 0x36, 0x31, 0x34, 0x34, 0x3e, 0x3e, 0x3e, 0x3e, 0x5d, 0x00
	.type		__unnamed_2,@object
	.size		__unnamed_2,(.L_2 - __unnamed_2)
__unnamed_2:
        /* <DEDUP_REMOVED lines=37> */
        /*04c0*/ 	.byte	0x3a, 0x43, 0x3c, 0x30, 0x3e, 0x3e, 0x3e, 0x3e, 0x5d, 0x00
.L_2:


//--------------------- .nv.shared._ZN7cutlass13device_kernelINS_4gemm6kernel13GemmUniversalIN4cute5tupleIJiiiiEEENS1_10collective13CollectiveMmaINS1_35MainloopSm100TmaUmmaWarpSpecializedILi21ELi2ELi4ENS5_IJNS4_1CILi1EEESB_SB_EEEEENS5_IJNSA_ILi64EEENSA_ILi96EEESE_EEENS_12float_e4m3_tENS5_IJlSB_lEEESH_SI_NS4_8TiledMMAINS4_8MMA_AtomIJNS4_10MMA_TraitsINS4_19SM100_MMA_F8F6F4_SSEJSH_SH_fSE_SF_NS4_17integral_constantINS4_4UMMA5MajorELSP_0EEESQ_NSN_INSO_7ScaleInELSR_0EEESS_EEEEEENS4_6LayoutISC_NS5_IJNSA_ILi0EEESW_SW_EEEEENS5_IJNS4_10UnderscoreESZ_SZ_EEEEENS4_13SM90_TMA_LOADENS4_14ComposedLayoutINS4_7SwizzleILi2ELi4ELi3EEENS4_18smem_ptr_flag_bitsILi8EEENSV_INS5_IJNSA_ILi8EEESE_EEENS5_IJSE_SB_EEEEEEEvNS4_8identityES12_S1C_vS1D_EENS_8epilogue10collective18CollectiveEpilogueINS1F_23Sm100TmaWarpSpecializedILi1ELi1ELi48ELb0ELb0EEEJSG_NS5_IJNSV_ISE_SB_EENSV_ISF_SB_EEEEESH_SI_SH_SI_NS1F_6fusion15FusionCallbacksIS1J_NS1N_17LinearCombinationISH_fSH_fLNS_15FloatRoundStyleE2EEESG_S1M_JEEENS4_5SM1004TMEM4LOAD26SM100_TMEM_LOAD_16dp32b16xES12_NS13_INS14_ILi1ELi4ELi3EEES17_NSV_INS5_IJS18_NSA_ILi32EEEEEENS5_IJS1Y_SB_EEEEEEENS4_39AutoVectorizingCopyWithAssumedAlignmentILi128EEENS4_14SM90_TMA_STOREES22_S24_S24_EEEvvEEEEvNT_6ParamsE --------------------------
	.section	.nv.shared._ZN7cutlass13device_kernelINS_4gemm6kernel13GemmUniversalIN4cute5tupleIJiiiiEEENS1_10collective13CollectiveMmaINS1_35MainloopSm100TmaUmmaWarpSpecializedILi21ELi2ELi4ENS5_IJNS4_1CILi1EEESB_SB_EEEEENS5_IJNSA_ILi64EEENSA_ILi96EEESE_EEENS_12float_e4m3_tENS5_IJlSB_lEEESH_SI_NS4_8TiledMMAINS4_8MMA_AtomIJNS4_10MMA_TraitsINS4_19SM100_MMA_F8F6F4_SSEJSH_SH_fSE_SF_NS4_17integral_constantINS4_4UMMA5MajorELSP_0EEESQ_NSN_INSO_7ScaleInELSR_0EEESS_EEEEEENS4_6LayoutISC_NS5_IJNSA_ILi0EEESW_SW_EEEEENS5_IJNS4_10UnderscoreESZ_SZ_EEEEENS4_13SM90_TMA_LOADENS4_14ComposedLayoutINS4_7SwizzleILi2ELi4ELi3EEENS4_18smem_ptr_flag_bitsILi8EEENSV_INS5_IJNSA_ILi8EEESE_EEENS5_IJSE_SB_EEEEEEEvNS4_8identityES12_S1C_vS1D_EENS_8epilogue10collective18CollectiveEpilogueINS1F_23Sm100TmaWarpSpecializedILi1ELi1ELi48ELb0ELb0EEEJSG_NS5_IJNSV_ISE_SB_EENSV_ISF_SB_EEEEESH_SI_SH_SI_NS1F_6fusion15FusionCallbacksIS1J_NS1N_17LinearCombinationISH_fSH_fLNS_15FloatRoundStyleE2EEESG_S1M_JEEENS4_5SM1004TMEM4LOAD26SM100_TMEM_LOAD_16dp32b16xES12_NS13_INS14_ILi1ELi4ELi3EEES17_NSV_INS5_IJS18_NSA_ILi32EEEEEENS5_IJS1Y_SB_EEEEEEENS4_39AutoVectorizingCopyWithAssumedAlignmentILi128EEENS4_14SM90_TMA_STOREES22_S24_S24_EEEvvEEEEvNT_6ParamsE,"aw",@nobits
	.sectionflags	@""
	.align	16
	.zero		1024


//--------------------- .nv.shared.reserved.0     --------------------------
	.section	.nv.shared.reserved.0,"aw",@nobits
	.weak		__nv_reservedSMEM_offset_0_alias
	.size		__nv_reservedSMEM_offset_0_alias, 0, 64
	.other		__nv_reservedSMEM_offset_0_alias,@"STO_CUDA_RESERVED_SHARED STV_DEFAULT"
__nv_reservedSMEM_offset_0_alias:
	.zero		0
.nv.shared.reserved.0:
	.zero		64
	.weak		__nv_reservedSMEM_tcgen05_partition
	.type		__nv_reservedSMEM_tcgen05_partition,@object
	.size		__nv_reservedSMEM_tcgen05_partition,(.L_0 - __nv_reservedSMEM_tcgen05_partition)
__nv_reservedSMEM_tcgen05_partition:
	.zero		32
.L_0:


//--------------------- .nv.global                --------------------------
	.section	.nv.global,"aw",@nobits
.nv.global:
	.type		_ZN40_INTERNAL_93bd0f73_4_k_cu_1051b600_312364cute1_E,@object
	.size		_ZN40_INTERNAL_93bd0f73_4_k_cu_1051b600_312364cute1_E,(_ZN40_INTERNAL_93bd0f73_4_k_cu_1051b600_312364cuda3std3__45__cpo6cbeginE - _ZN40_INTERNAL_93bd0f73_4_k_cu_1051b600_312364cute1_E)
_ZN40_INTERNAL_93bd0f73_4_k_cu_1051b600_312364cute1_E:
	.zero		1
	.type		_ZN40_INTERNAL_93bd0f73_4_k_cu_1051b600_312364cuda3std3__45__cpo6cbeginE,@object
	.size		_ZN40_INTERNAL_93bd0f73_4_k_cu_1051b600_312364cuda3std3__45__cpo6cbeginE,(_ZN40_INTERNAL_93bd0f73_4_k_cu_1051b600_312364cuda3std3__48in_placeE - _ZN40_INTERNAL_93bd0f73_4_k_cu_1051b600_312364cuda3std3__45__cpo6cbeginE)
_ZN40_INTERNAL_93bd0f73_4_k_cu_1051b600_312364cuda3std3__45__cpo6cbeginE:
	.zero		1
	.type		_ZN40_INTERNAL_93bd0f73_4_k_cu_1051b600_312364cuda3std3__48in_placeE,@object
	.size		_ZN40_INTERNAL_93bd0f73_4_k_cu_1051b600_312364cuda3std3__48in_placeE,(_ZN40_INTERNAL_93bd0f73_4_k_cu_1051b600_312364cuda3std6ranges3__45__cpo9iter_moveE - _ZN40_INTERNAL_93bd0f73_4_k_cu_1051b600_312364cuda3std3__48in_placeE)
_ZN40_INTERNAL_93bd0f73_4_k_cu_1051b600_312364cuda3std3__48in_placeE:
	.zero		1
	.type		_ZN40_INTERNAL_93bd0f73_4_k_cu_1051b600_312364cuda3std6ranges3__45__cpo9iter_moveE,@object
	.size		_ZN40_INTERNAL_93bd0f73_4_k_cu_1051b600_312364cuda3std6ranges3__45__cpo9iter_moveE,(_ZN40_INTERNAL_93bd0f73_4_k_cu_1051b600_312364cuda3std3__45__cpo5beginE - _ZN40_INTERNAL_93bd0f73_4_k_cu_1051b600_312364cuda3std6ranges3__45__cpo9iter_moveE)
_ZN40_INTERNAL_93bd0f73_4_k_cu_1051b600_312364cuda3std6ranges3__45__cpo9iter_moveE:
	.zero		1
	.type		_ZN40_INTERNAL_93bd0f73_4_k_cu_1051b600_312364cuda3std3__45__cpo5beginE,@object
	.size		_ZN40_INTERNAL_93bd0f73_4_k_cu_1051b600_312364cuda3std3__45__cpo5beginE,(_ZN40_INTERNAL_93bd0f73_4_k_cu_1051b600_312364cuda3std3__442_GLOBAL__N__93bd0f73_4_k_cu_1051b600_312366ignoreE - _ZN40_INTERNAL_93bd0f73_4_k_cu_1051b600_312364cuda3std3__45__cpo5beginE)
_ZN40_INTERNAL_93bd0f73_4_k_cu_1051b600_312364cuda3std3__45__cpo5beginE:
	.zero		1
	.type		_ZN40_INTERNAL_93bd0f73_4_k_cu_1051b600_312364cuda3std3__442_GLOBAL__N__93bd0f73_4_k_cu_1051b600_312366ignoreE,@object
	.size		_ZN40_INTERNAL_93bd0f73_4_k_cu_1051b600_312364cuda3std3__442_GLOBAL__N__93bd0f73_4_k_cu_1051b600_312366ignoreE,(_ZN40_INTERNAL_93bd0f73_4_k_cu_1051b600_312364cute7productE - _ZN40_INTERNAL_93bd0f73_4_k_cu_1051b600_312364cuda3std3__442_GLOBAL__N__93bd0f73_4_k_cu_1051b600_312366ignoreE)
_ZN40_INTERNAL_93bd0f73_4_k_cu_1051b600_312364cuda3std3__442_GLOBAL__N__93bd0f73_4_k_cu_1051b600_312366ignoreE:
	.zero		1
	.type		_ZN40_INTERNAL_93bd0f73_4_k_cu_1051b600_312364cute7productE,@object
	.size		_ZN40_INTERNAL_93bd0f73_4_k_cu_1051b600_312364cute7productE,(_ZN40_INTERNAL_93bd0f73_4_k_cu_1051b600_312364cuda3std3__45__cpo3endE - _ZN40_INTERNAL_93bd0f73_4_k_cu_1051b600_312364cute7productE)
_ZN40_INTERNAL_93bd0f73_4_k_cu_1051b600_312364cute7productE:
	.zero		1
	.type		_ZN40_INTERNAL_93bd0f73_4_k_cu_1051b600_312364cuda3std3__45__cpo3endE,@object
	.size		_ZN40_INTERNAL_93bd0f73_4_k_cu_1051b600_312364cuda3std3__45__cpo3endE,(_ZN40_INTERNAL_93bd0f73_4_k_cu_1051b600_312364cuda3std3__419piecewise_constructE - _ZN40_INTERNAL_93bd0f73_4_k_cu_1051b600_312364cuda3std3__45__cpo3endE)
_ZN40_INTERNAL_93bd0f73_4_k_cu_1051b600_312364cuda3std3__45__cpo3endE:
	.zero		1
	.type		_ZN40_INTERNAL_93bd0f73_4_k_cu_1051b600_312364cuda3std3__419piecewise_constructE,@object
	.size		_ZN40_INTERNAL_93bd0f73_4_k_cu_1051b600_312364cuda3std3__419piecewise_constructE,(_ZN40_INTERNAL_93bd0f73_4_k_cu_1051b600_312364cuda3std3__45__cpo4cendE - _ZN40_INTERNAL_93bd0f73_4_k_cu_1051b600_312364cuda3std3__419piecewise_constructE)
_ZN40_INTERNAL_93bd0f73_4_k_cu_1051b600_312364cuda3std3__419piecewise_constructE:
	.zero		1
	.type		_ZN40_INTERNAL_93bd0f73_4_k_cu_1051b600_312364cuda3std3__45__cpo4cendE,@object
	.size		_ZN40_INTERNAL_93bd0f73_4_k_cu_1051b600_312364cuda3std3__45__cpo4cendE,(_ZN40_INTERNAL_93bd0f73_4_k_cu_1051b600_312364cuda3std6ranges3__45__cpo4swapE - _ZN40_INTERNAL_93bd0f73_4_k_cu_1051b600_312364cuda3std3__45__cpo4cendE)
_ZN40_INTERNAL_93bd0f73_4_k_cu_1051b600_312364cuda3std3__45__cpo4cendE:
	.zero		1
	.type		_ZN40_INTERNAL_93bd0f73_4_k_cu_1051b600_312364cuda3std6ranges3__45__cpo4swapE,@object
	.size		_ZN40_INTERNAL_93bd0f73_4_k_cu_1051b600_312364cuda3std6ranges3__45__cpo4swapE,(.L_10 - _ZN40_INTERNAL_93bd0f73_4_k_cu_1051b600_312364cuda3std6ranges3__45__cpo4swapE)
_ZN40_INTERNAL_93bd0f73_4_k_cu_1051b600_312364cuda3std6ranges3__45__cpo4swapE:
	.zero		1
.L_10:


//--------------------- .nv.constant0._ZN7cutlass13device_kernelINS_4gemm6kernel13GemmUniversalIN4cute5tupleIJiiiiEEENS1_10collective13CollectiveMmaINS1_35MainloopSm100TmaUmmaWarpSpecializedILi21ELi2ELi4ENS5_IJNS4_1CILi1EEESB_SB_EEEEENS5_IJNSA_ILi64EEENSA_ILi96EEESE_EEENS_12float_e4m3_tENS5_IJlSB_lEEESH_SI_NS4_8TiledMMAINS4_8MMA_AtomIJNS4_10MMA_TraitsINS4_19SM100_MMA_F8F6F4_SSEJSH_SH_fSE_SF_NS4_17integral_constantINS4_4UMMA5MajorELSP_0EEESQ_NSN_INSO_7ScaleInELSR_0EEESS_EEEEEENS4_6LayoutISC_NS5_IJNSA_ILi0EEESW_SW_EEEEENS5_IJNS4_10UnderscoreESZ_SZ_EEEEENS4_13SM90_TMA_LOADENS4_14ComposedLayoutINS4_7SwizzleILi2ELi4ELi3EEENS4_18smem_ptr_flag_bitsILi8EEENSV_INS5_IJNSA_ILi8EEESE_EEENS5_IJSE_SB_EEEEEEEvNS4_8identityES12_S1C_vS1D_EENS_8epilogue10collective18CollectiveEpilogueINS1F_23Sm100TmaWarpSpecializedILi1ELi1ELi48ELb0ELb0EEEJSG_NS5_IJNSV_ISE_SB_EENSV_ISF_SB_EEEEESH_SI_SH_SI_NS1F_6fusion15FusionCallbacksIS1J_NS1N_17LinearCombinationISH_fSH_fLNS_15FloatRoundStyleE2EEESG_S1M_JEEENS4_5SM1004TMEM4LOAD26SM100_TMEM_LOAD_16dp32b16xES12_NS13_INS14_ILi1ELi4ELi3EEES17_NSV_INS5_IJS18_NSA_ILi32EEEEEENS5_IJS1Y_SB_EEEEEEENS4_39AutoVectorizingCopyWithAssumedAlignmentILi128EEENS4_14SM90_TMA_STOREES22_S24_S24_EEEvvEEEEvNT_6ParamsE --------------------------
	.section	.nv.constant0._ZN7cutlass13device_kernelINS_4gemm6kernel13GemmUniversalIN4cute5tupleIJiiiiEEENS1_10collective13CollectiveMmaINS1_35MainloopSm100TmaUmmaWarpSpecializedILi21ELi2ELi4ENS5_IJNS4_1CILi1EEESB_SB_EEEEENS5_IJNSA_ILi64EEENSA_ILi96EEESE_EEENS_12float_e4m3_tENS5_IJlSB_lEEESH_SI_NS4_8TiledMMAINS4_8MMA_AtomIJNS4_10MMA_TraitsINS4_19SM100_MMA_F8F6F4_SSEJSH_SH_fSE_SF_NS4_17integral_constantINS4_4UMMA5MajorELSP_0EEESQ_NSN_INSO_7ScaleInELSR_0EEESS_EEEEEENS4_6LayoutISC_NS5_IJNSA_ILi0EEESW_SW_EEEEENS5_IJNS4_10UnderscoreESZ_SZ_EEEEENS4_13SM90_TMA_LOADENS4_14ComposedLayoutINS4_7SwizzleILi2ELi4ELi3EEENS4_18smem_ptr_flag_bitsILi8EEENSV_INS5_IJNSA_ILi8EEESE_EEENS5_IJSE_SB_EEEEEEEvNS4_8identityES12_S1C_vS1D_EENS_8epilogue10collective18CollectiveEpilogueINS1F_23Sm100TmaWarpSpecializedILi1ELi1ELi48ELb0ELb0EEEJSG_NS5_IJNSV_ISE_SB_EENSV_ISF_SB_EEEEESH_SI_SH_SI_NS1F_6fusion15FusionCallbacksIS1J_NS1N_17LinearCombinationISH_fSH_fLNS_15FloatRoundStyleE2EEESG_S1M_JEEENS4_5SM1004TMEM4LOAD26SM100_TMEM_LOAD_16dp32b16xES12_NS13_INS14_ILi1ELi4ELi3EEES17_NSV_INS5_IJS18_NSA_ILi32EEEEEENS5_IJS1Y_SB_EEEEEEENS4_39AutoVectorizingCopyWithAssumedAlignmentILi128EEENS4_14SM90_TMA_STOREES22_S24_S24_EEEvvEEEEvNT_6ParamsE,"a",@progbits
	.sectionflags	@""
	.align	4
.nv.constant0._ZN7cutlass13device_kernelINS_4gemm6kernel13GemmUniversalIN4cute5tupleIJiiiiEEENS1_10collective13CollectiveMmaINS1_35MainloopSm100TmaUmmaWarpSpecializedILi21ELi2ELi4ENS5_IJNS4_1CILi1EEESB_SB_EEEEENS5_IJNSA_ILi64EEENSA_ILi96EEESE_EEENS_12float_e4m3_tENS5_IJlSB_lEEESH_SI_NS4_8TiledMMAINS4_8MMA_AtomIJNS4_10MMA_TraitsINS4_19SM100_MMA_F8F6F4_SSEJSH_SH_fSE_SF_NS4_17integral_constantINS4_4UMMA5MajorELSP_0EEESQ_NSN_INSO_7ScaleInELSR_0EEESS_EEEEEENS4_6LayoutISC_NS5_IJNSA_ILi0EEESW_SW_EEEEENS5_IJNS4_10UnderscoreESZ_SZ_EEEEENS4_13SM90_TMA_LOADENS4_14ComposedLayoutINS4_7SwizzleILi2ELi4ELi3EEENS4_18smem_ptr_flag_bitsILi8EEENSV_INS5_IJNSA_ILi8EEESE_EEENS5_IJSE_SB_EEEEEEEvNS4_8identityES12_S1C_vS1D_EENS_8epilogue10collective18CollectiveEpilogueINS1F_23Sm100TmaWarpSpecializedILi1ELi1ELi48ELb0ELb0EEEJSG_NS5_IJNSV_ISE_SB_EENSV_ISF_SB_EEEEESH_SI_SH_SI_NS1F_6fusion15FusionCallbacksIS1J_NS1N_17LinearCombinationISH_fSH_fLNS_15FloatRoundStyleE2EEESG_S1M_JEEENS4_5SM1004TMEM4LOAD26SM100_TMEM_LOAD_16dp32b16xES12_NS13_INS14_ILi1ELi4ELi3EEES17_NSV_INS5_IJS18_NSA_ILi32EEEEEENS5_IJS1Y_SB_EEEEEEENS4_39AutoVectorizingCopyWithAssumedAlignmentILi128EEENS4_14SM90_TMA_STOREES22_S24_S24_EEEvvEEEEvNT_6ParamsE:
	.zero		2944


//--------------------- SYMBOLS --------------------------

	.type		.nv.reservedSmem.offset0,@object
	.size		.nv.reservedSmem.offset0,0x4
	.type		.nv.reservedSmem.cap,@object
	.size		.nv.reservedSmem.cap,0x4
	.type		__assertfail,@function
